// auto-generated by cutlass_sweep.gemm — config: {"arch": "sm_90", "cluster_m": 2, "cluster_n": 1, "dtype": "bf16", "dtype_b": "bf16", "layout": "nt", "stages": 0, "tile_k": 64, "tile_m": 256, "tile_n": 64}
#include "cutlass/cutlass.h"
#include "cutlass/gemm/collective/collective_builder.hpp"
#include "cutlass/gemm/device/gemm_universal_adapter.h"
#include "cutlass/gemm/kernel/gemm_universal.hpp"
#include "cutlass/epilogue/collective/collective_builder.hpp"

using ElemA = cutlass::bfloat16_t;
using ElemB = cutlass::bfloat16_t;
using ElemCD = cutlass::bfloat16_t;
using Acc  = float;
using TileShape    = cute::Shape<cute::_256, cute::_64, cute::_64>;
using ClusterShape = cute::Shape<cute::_2, cute::_1, cute::_1>;

using CollectiveEpilogue = typename cutlass::epilogue::collective::CollectiveBuilder<
    cutlass::arch::Sm90, cutlass::arch::OpClassTensorOp,
    TileShape, ClusterShape,
    cutlass::epilogue::collective::EpilogueTileAuto,
    Acc, Acc,
    ElemCD, cutlass::layout::RowMajor, 128 / cutlass::sizeof_bits<ElemCD>::value,
    ElemCD, cutlass::layout::RowMajor, 128 / cutlass::sizeof_bits<ElemCD>::value,
    cutlass::epilogue::collective::EpilogueScheduleAuto
  >::CollectiveOp;

using CollectiveMainloop = typename cutlass::gemm::collective::CollectiveBuilder<
    cutlass::arch::Sm90, cutlass::arch::OpClassTensorOp,
    ElemA, cutlass::layout::RowMajor, 128 / cutlass::sizeof_bits<ElemA>::value,
    ElemB, cutlass::layout::ColumnMajor, 128 / cutlass::sizeof_bits<ElemB>::value,
    Acc,
    TileShape, ClusterShape,
    cutlass::gemm::collective::StageCountAutoCarveout<static_cast<int>(sizeof(typename CollectiveEpilogue::SharedStorage))>,
    cutlass::gemm::collective::KernelScheduleAuto
  >::CollectiveOp;

using GemmKernel = cutlass::gemm::kernel::GemmUniversal<
    cute::Shape<int,int,int,int>,
    CollectiveMainloop,
    CollectiveEpilogue
>;
using Gemm = cutlass::gemm::device::GemmUniversalAdapter<GemmKernel>;

// Force the device kernel symbol into the cubin without needing a host main.
auto* _anchor = &cutlass::device_kernel<GemmKernel>;


// ===== COMPILED SASS (sm_90a) =====

	.target	sm_90a

	.elftype	@"ET_EXEC"


//--------------------- .note.nv.tkinfo           --------------------------
	.section	.note.nv.tkinfo,"",@"SHT_NOTE"
	.sectionflags	@"SHF_NOTE_NV_TKINFO"
	.tkinfo
        /*0018*/ 	.word	0x00000002
        /*0030*/ 	.string	""
        /*0030*/ 	.string	"ptxas"
        /*0030*/ 	.string	"Cuda compilation tools, release 13.0, V13.0.88"
        /*0030*/ 	.string	"Build cuda_13.0.r13.0/compiler.36424714_0"
        /*0030*/ 	.string	"-arch sm_90a -m 64 "



//--------------------- .note.nv.cuinfo           --------------------------
	.section	.note.nv.cuinfo,"",@"SHT_NOTE"
	.sectionflags	@"SHF_NOTE_NV_CUINFO"
        /*0018*/ 	.short	0x0002
        /*001a*/ 	.short	0x005a
        /*001c*/ 	.short	0x0082
	.zero		2


//--------------------- .nv.info                  --------------------------
	.section	.nv.info,"",@"SHT_CUDA_INFO"
	.align	4


	//----- nvinfo : EIATTR_REGCOUNT
	.align		4
        /*0000*/ 	.byte	0x04, 0x2f
        /*0002*/ 	.short	(.L_15 - .L_14)
	.align		4
.L_14:
        /*0004*/ 	.word	index@(_ZN7cutlass13device_kernelINS_4gemm6kernel13GemmUniversalIN4cute5tupleIJiiiiEEENS1_10collective13CollectiveMmaINS1_34MainloopSm90TmaGmmaWarpSpecializedILi5ENS5_IJNS4_1CILi2EEENSA_ILi1EEESC_EEENS1_35KernelTmaWarpSpecializedCooperativeEEENS5_IJNSA_ILi256EEENSA_ILi64EEESH_EEENS_10bfloat16_tENS5_IJlSC_lEEESJ_SK_NS4_8TiledMMAINS4_8MMA_AtomIJNS4_4SM904GMMA27MMA_64x64x16_F32BF16BF16_SSILNSO_5MajorE0ELSQ_0ELNSO_7ScaleInE1ELSR_1EEEEEENS4_6LayoutISD_NS5_IJSC_NSA_ILi0EEESV_EEEEENS5_IJNS4_10UnderscoreESY_SY_EEEEENS4_13SM90_TMA_LOADENS4_14ComposedLayoutINS4_7SwizzleILi3ELi4ELi3EEENS4_18smem_ptr_flag_bitsILi16EEENSU_INS5_IJNSA_ILi8EEESH_EEENS5_IJSH_SC_EEEEEEEvNS4_8identityENS4_23SM90_TMA_LOAD_MULTICASTES1B_vS1C_EENS_8epilogue10collective6detail29Sm90TmaWarpSpecializedAdapterINS1G_15DefaultEpilogueISJ_SK_SK_NS1F_6thread17LinearCombinationISJ_Li1EffLNS1K_9ScaleType4KindE0ELNS_15FloatRoundStyleE2ESJ_EENS1_15EpilogueDefaultEEEEEvvEEEEvNT_6ParamsE)
        /*0008*/ 	.word	0x000000a8


	//----- nvinfo : EIATTR_FRAME_SIZE
	.align		4
.L_15:
        /*000c*/ 	.byte	0x04, 0x11
        /*000e*/ 	.short	(.L_17 - .L_16)
	.align		4
.L_16:
        /*0010*/ 	.word	index@(_ZN7cutlass13device_kernelINS_4gemm6kernel13GemmUniversalIN4cute5tupleIJiiiiEEENS1_10collective13CollectiveMmaINS1_34MainloopSm90TmaGmmaWarpSpecializedILi5ENS5_IJNS4_1CILi2EEENSA_ILi1EEESC_EEENS1_35KernelTmaWarpSpecializedCooperativeEEENS5_IJNSA_ILi256EEENSA_ILi64EEESH_EEENS_10bfloat16_tENS5_IJlSC_lEEESJ_SK_NS4_8TiledMMAINS4_8MMA_AtomIJNS4_4SM904GMMA27MMA_64x64x16_F32BF16BF16_SSILNSO_5MajorE0ELSQ_0ELNSO_7ScaleInE1ELSR_1EEEEEENS4_6LayoutISD_NS5_IJSC_NSA_ILi0EEESV_EEEEENS5_IJNS4_10UnderscoreESY_SY_EEEEENS4_13SM90_TMA_LOADENS4_14ComposedLayoutINS4_7SwizzleILi3ELi4ELi3EEENS4_18smem_ptr_flag_bitsILi16EEENSU_INS5_IJNSA_ILi8EEESH_EEENS5_IJSH_SC_EEEEEEEvNS4_8identityENS4_23SM90_TMA_LOAD_MULTICASTES1B_vS1C_EENS_8epilogue10collective6detail29Sm90TmaWarpSpecializedAdapterINS1G_15DefaultEpilogueISJ_SK_SK_NS1F_6thread17LinearCombinationISJ_Li1EffLNS1K_9ScaleType4KindE0ELNS_15FloatRoundStyleE2ESJ_EENS1_15EpilogueDefaultEEEEEvvEEEEvNT_6ParamsE)
        /*0014*/ 	.word	0x00000000


	//----- nvinfo : EIATTR_MIN_STACK_SIZE
	.align		4
.L_17:
        /*0018*/ 	.byte	0x04, 0x12
        /*001a*/ 	.short	(.L_19 - .L_18)
	.align		4
.L_18:
        /*001c*/ 	.word	index@(_ZN7cutlass13device_kernelINS_4gemm6kernel13GemmUniversalIN4cute5tupleIJiiiiEEENS1_10collective13CollectiveMmaINS1_34MainloopSm90TmaGmmaWarpSpecializedILi5ENS5_IJNS4_1CILi2EEENSA_ILi1EEESC_EEENS1_35KernelTmaWarpSpecializedCooperativeEEENS5_IJNSA_ILi256EEENSA_ILi64EEESH_EEENS_10bfloat16_tENS5_IJlSC_lEEESJ_SK_NS4_8TiledMMAINS4_8MMA_AtomIJNS4_4SM904GMMA27MMA_64x64x16_F32BF16BF16_SSILNSO_5MajorE0ELSQ_0ELNSO_7ScaleInE1ELSR_1EEEEEENS4_6LayoutISD_NS5_IJSC_NSA_ILi0EEESV_EEEEENS5_IJNS4_10UnderscoreESY_SY_EEEEENS4_13SM90_TMA_LOADENS4_14ComposedLayoutINS4_7SwizzleILi3ELi4ELi3EEENS4_18smem_ptr_flag_bitsILi16EEENSU_INS5_IJNSA_ILi8EEESH_EEENS5_IJSH_SC_EEEEEEEvNS4_8identityENS4_23SM90_TMA_LOAD_MULTICASTES1B_vS1C_EENS_8epilogue10collective6detail29Sm90TmaWarpSpecializedAdapterINS1G_15DefaultEpilogueISJ_SK_SK_NS1F_6thread17LinearCombinationISJ_Li1EffLNS1K_9ScaleType4KindE0ELNS_15FloatRoundStyleE2ESJ_EENS1_15EpilogueDefaultEEEEEvvEEEEvNT_6ParamsE)
        /*0020*/ 	.word	0x00000000
.L_19:


//--------------------- .nv.compat                --------------------------
	.section	.nv.compat,"",@"SHT_CUDA_COMPAT_INFO"
	.align	4
        /*0000*/ 	.byte	0x02, 0x09, 0x01, 0x00, 0x02, 0x02, 0x04, 0x00, 0x02, 0x05, 0x05, 0x00, 0x03, 0x07, 0x01, 0x01
        /*0010*/ 	.byte	0x02, 0x03, 0x01, 0x00, 0x02, 0x06, 0x01, 0x00, 0x04, 0x0b, 0x08, 0x00, 0x00, 0x00, 0x00, 0x00
        /*0020*/ 	.byte	0x00, 0x00, 0x00, 0x00


//--------------------- .nv.info._ZN7cutlass13device_kernelINS_4gemm6kernel13GemmUniversalIN4cute5tupleIJiiiiEEENS1_10collective13CollectiveMmaINS1_34MainloopSm90TmaGmmaWarpSpecializedILi5ENS5_IJNS4_1CILi2EEENSA_ILi1EEESC_EEENS1_35KernelTmaWarpSpecializedCooperativeEEENS5_IJNSA_ILi256EEENSA_ILi64EEESH_EEENS_10bfloat16_tENS5_IJlSC_lEEESJ_SK_NS4_8TiledMMAINS4_8MMA_AtomIJNS4_4SM904GMMA27MMA_64x64x16_F32BF16BF16_SSILNSO_5MajorE0ELSQ_0ELNSO_7ScaleInE1ELSR_1EEEEEENS4_6LayoutISD_NS5_IJSC_NSA_ILi0EEESV_EEEEENS5_IJNS4_10UnderscoreESY_SY_EEEEENS4_13SM90_TMA_LOADENS4_14ComposedLayoutINS4_7SwizzleILi3ELi4ELi3EEENS4_18smem_ptr_flag_bitsILi16EEENSU_INS5_IJNSA_ILi8EEESH_EEENS5_IJSH_SC_EEEEEEEvNS4_8identityENS4_23SM90_TMA_LOAD_MULTICASTES1B_vS1C_EENS_8epilogue10collective6detail29Sm90TmaWarpSpecializedAdapterINS1G_15DefaultEpilogueISJ_SK_SK_NS1F_6thread17LinearCombinationISJ_Li1EffLNS1K_9ScaleType4KindE0ELNS_15FloatRoundStyleE2ESJ_EENS1_15EpilogueDefaultEEEEEvvEEEEvNT_6ParamsE --------------------------
	.section	.nv.info._ZN7cutlass13device_kernelINS_4gemm6kernel13GemmUniversalIN4cute5tupleIJiiiiEEENS1_10collective13CollectiveMmaINS1_34MainloopSm90TmaGmmaWarpSpecializedILi5ENS5_IJNS4_1CILi2EEENSA_ILi1EEESC_EEENS1_35KernelTmaWarpSpecializedCooperativeEEENS5_IJNSA_ILi256EEENSA_ILi64EEESH_EEENS_10bfloat16_tENS5_IJlSC_lEEESJ_SK_NS4_8TiledMMAINS4_8MMA_AtomIJNS4_4SM904GMMA27MMA_64x64x16_F32BF16BF16_SSILNSO_5MajorE0ELSQ_0ELNSO_7ScaleInE1ELSR_1EEEEEENS4_6LayoutISD_NS5_IJSC_NSA_ILi0EEESV_EEEEENS5_IJNS4_10UnderscoreESY_SY_EEEEENS4_13SM90_TMA_LOADENS4_14ComposedLayoutINS4_7SwizzleILi3ELi4ELi3EEENS4_18smem_ptr_flag_bitsILi16EEENSU_INS5_IJNSA_ILi8EEESH_EEENS5_IJSH_SC_EEEEEEEvNS4_8identityENS4_23SM90_TMA_LOAD_MULTICASTES1B_vS1C_EENS_8epilogue10collective6detail29Sm90TmaWarpSpecializedAdapterINS1G_15DefaultEpilogueISJ_SK_SK_NS1F_6thread17LinearCombinationISJ_Li1EffLNS1K_9ScaleType4KindE0ELNS_15FloatRoundStyleE2ESJ_EENS1_15EpilogueDefaultEEEEEvvEEEEvNT_6ParamsE,"",@"SHT_CUDA_INFO"
	.sectionflags	@""
	.align	4


	//----- nvinfo : EIATTR_CUDA_API_VERSION
	.align		4
        /*0000*/ 	.byte	0x04, 0x37
        /*0002*/ 	.short	(.L_21 - .L_20)
.L_20:
        /*0004*/ 	.word	0x00000082


	//----- nvinfo : EIATTR_KPARAM_INFO
	.align		4
.L_21:
        /*0008*/ 	.byte	0x04, 0x17
        /*000a*/ 	.short	(.L_23 - .L_22)
.L_22:
        /*000c*/ 	.word	0x00000000
        /*0010*/ 	.short	0x0000
        /*0012*/ 	.short	0x0070
        /*0014*/ 	.byte	0x00, 0xf0, 0x01, 0x10


	//----- nvinfo : EIATTR_SPARSE_MMA_MASK
	.align		4
.L_23:
        /*0018*/ 	.byte	0x03, 0x50
        /*001a*/ 	.short	0x0000


	//----- nvinfo : EIATTR_MAXREG_COUNT
	.align		4
        /*001c*/ 	.byte	0x03, 0x1b
        /*001e*/ 	.short	0x00a8


	//----- nvinfo : EIATTR_NUM_BARRIERS
	.align		4
        /*0020*/ 	.byte	0x02, 0x4c
        /*0022*/ 	.byte	0x01
	.zero		1


	//----- nvinfo : EIATTR_EXTERNS
	.align		4
        /*0024*/ 	.byte	0x04, 0x0f
        /*0026*/ 	.short	(.L_25 - .L_24)


	//   ....[0]....
	.align		4
.L_24:
        /*0028*/ 	.word	index@(__assertfail)


	//----- nvinfo : EIATTR_MERCURY_ISA_VERSION
	.align		4
.L_25:
        /*002c*/ 	.byte	0x03, 0x5f
        /*002e*/ 	.short	0x0101


	//----- nvinfo : EIATTR_INT_WARP_WIDE_INSTR_OFFSETS
	.align		4
        /*0030*/ 	.byte	0x04, 0x31
        /*0032*/ 	.short	(.L_27 - .L_26)


	//   ....[0]....
.L_26:
        /*0034*/ 	.word	0x000004a0


	//   ....[1]....
        /*0038*/ 	.word	0x000004d0


	//   ....[2]....
        /*003c*/ 	.word	0x00000690


	//----- nvinfo : EIATTR_COOP_GROUP_MASK_REGIDS
	.align		4
.L_27:
        /*0040*/ 	.byte	0x04, 0x29
        /*0042*/ 	.short	(.L_29 - .L_28)


	//   ....[0]....
.L_28:
        /*0044*/ 	.word	0xffffffff


	//   ....[1]....
        /*0048*/ 	.word	0xffffffff


	//   ....[2]....
        /*004c*/ 	.word	0xffffffff


	//   ....[3]....
        /*0050*/ 	.word	0xffffffff


	//   ....[4]....
        /*0054*/ 	.word	0xffffffff


	//   ....[5]....
        /*0058*/ 	.word	0xffffffff


	//----- nvinfo : EIATTR_COOP_GROUP_INSTR_OFFSETS
	.align		4
.L_29:
        /*005c*/ 	.byte	0x04, 0x28
        /*005e*/ 	.short	(.L_31 - .L_30)


	//   ....[0]....
.L_30:
        /*0060*/ 	.word	0x00000060


	//   ....[1]....
        /*0064*/ 	.word	0x00000070


	//   ....[2]....
        /*0068*/ 	.word	0x00000130


	//   ....[3]....
        /*006c*/ 	.word	0x000002f0


	//   ....[4]....
        /*0070*/ 	.word	0x00000810


	//   ....[5]....
        /*0074*/ 	.word	0x00001260


	//----- nvinfo : EIATTR_REG_RECONFIG
	.align		4
.L_31:
        /*0078*/ 	.byte	0x01, 0x54
	.zero		2


	//----- nvinfo : EIATTR_SYSCALL_OFFSETS
	.align		4
        /*007c*/ 	.byte	0x04, 0x46
        /*007e*/ 	.short	(.L_33 - .L_32)


	//   ....[0]....
.L_32:
        /*0080*/ 	.word	0x00001420


	//----- nvinfo : EIATTR_MBARRIER_INSTR_OFFSETS
	.align		4
.L_33:
        /*0084*/ 	.byte	0x04, 0x39
        /*0086*/ 	.short	(.L_35 - .L_34)


	//   ....[0]....
.L_34:
        /*0088*/ 	.word	0x00000230
        /*008c*/ 	.word	0x000000ff
        /*0090*/ 	.word	0x00000000
        /*0094*/ 	.short	0x0100
        /*0096*/ 	.byte	0x08
	.zero		1


	//   ....[1]....
        /*0098*/ 	.word	0x00000240
        /*009c*/ 	.word	0x000000ff
        /*00a0*/ 	.word	0x00000028
        /*00a4*/ 	.short	0x0100
        /*00a6*/ 	.byte	0x08
	.zero		1


	//   ....[2]....
        /*00a8*/ 	.word	0x00000250
        /*00ac*/ 	.word	0x000000ff
        /*00b0*/ 	.word	0x00000008
        /*00b4*/ 	.short	0x0100
        /*00b6*/ 	.byte	0x08
	.zero		1


	//   ....[3]....
        /*00b8*/ 	.word	0x00000260
        /*00bc*/ 	.word	0x000000ff
        /*00c0*/ 	.word	0x00000030
        /*00c4*/ 	.short	0x0100
        /*00c6*/ 	.byte	0x08
	.zero		1


	//   ....[4]....
        /*00c8*/ 	.word	0x00000270
        /*00cc*/ 	.word	0x000000ff
        /*00d0*/ 	.word	0x00000010
        /*00d4*/ 	.short	0x0100
        /*00d6*/ 	.byte	0x08
	.zero		1


	//   ....[5]....
        /*00d8*/ 	.word	0x00000280
        /*00dc*/ 	.word	0x000000ff
        /*00e0*/ 	.word	0x00000038
        /*00e4*/ 	.short	0x0100
        /*00e6*/ 	.byte	0x08
	.zero		1


	//   ....[6]....
        /*00e8*/ 	.word	0x00000290
        /*00ec*/ 	.word	0x000000ff
        /*00f0*/ 	.word	0x00000018
        /*00f4*/ 	.short	0x0100
        /*00f6*/ 	.byte	0x08
	.zero		1


	//   ....[7]....
        /*00f8*/ 	.word	0x000002a0
        /*00fc*/ 	.word	0x000000ff
        /*0100*/ 	.word	0x00000040
        /*0104*/ 	.short	0x0100
        /*0106*/ 	.byte	0x08
	.zero		1


	//   ....[8]....
        /*0108*/ 	.word	0x000002b0
        /*010c*/ 	.word	0x000000ff
        /*0110*/ 	.word	0x00000020
        /*0114*/ 	.short	0x0100
        /*0116*/ 	.byte	0x08
	.zero		1


	//   ....[9]....
        /*0118*/ 	.word	0x000002c0
        /*011c*/ 	.word	0x000000ff
        /*0120*/ 	.word	0x00000048
        /*0124*/ 	.short	0x0100
        /*0126*/ 	.byte	0x08
	.zero		1


	//   ....[10]....
        /*0128*/ 	.word	0x00000710
        /*012c*/ 	.word	0x000000ff
        /*0130*/ 	.word	0x00000060
        /*0134*/ 	.short	0x0100
        /*0136*/ 	.byte	0x06
	.zero		1


	//   ....[11]....
        /*0138*/ 	.word	0x000007a0
        /*013c*/ 	.word	0x000000ff
        /*0140*/ 	.word	0x00000068
        /*0144*/ 	.short	0x0100
        /*0146*/ 	.byte	0x06
	.zero		1


	//   ....[12]....
        /*0148*/ 	.word	0x000014e0
        /*014c*/ 	.word	0x00000003
        /*0150*/ 	.word	0x00000000
        /*0154*/ 	.short	0x010a
        /*0156*/ 	.byte	0x3f
	.zero		1


	//   ....[13]....
        /*0158*/ 	.word	0x00001520
        /*015c*/ 	.word	0x00000003
        /*0160*/ 	.word	0x00000000
        /*0164*/ 	.short	0x010a
        /*0166*/ 	.byte	0x3f
	.zero		1


	//   ....[14]....
        /*0168*/ 	.word	0x00001a70
        /*016c*/ 	.word	0x00000005
        /*0170*/ 	.word	0x00000000
        /*0174*/ 	.short	0x010a
        /*0176*/ 	.byte	0x3f
	.zero		1


	//   ....[15]....
        /*0178*/ 	.word	0x00001ab0
        /*017c*/ 	.word	0x00000005
        /*0180*/ 	.word	0x00000000
        /*0184*/ 	.short	0x010a
        /*0186*/ 	.byte	0x3f
	.zero		1


	//   ....[16]....
        /*0188*/ 	.word	0x00001e90
        /*018c*/ 	.word	0x00000005
        /*0190*/ 	.word	0x00000000
        /*0194*/ 	.short	0x0101
        /*0196*/ 	.byte	0x3f
	.zero		1


	//   ....[17]....
        /*0198*/ 	.word	0x000020b0
        /*019c*/ 	.word	0x00000003
        /*01a0*/ 	.word	0x00000000
        /*01a4*/ 	.short	0x0101
        /*01a6*/ 	.byte	0x3f
	.zero		1


	//   ....[18]....
        /*01a8*/ 	.word	0x00008110
        /*01ac*/ 	.word	0x00000017
        /*01b0*/ 	.word	0x00000028
        /*01b4*/ 	.short	0x010a
        /*01b6*/ 	.byte	0x3f
	.zero		1


	//   ....[19]....
        /*01b8*/ 	.word	0x00008480
        /*01bc*/ 	.word	0x00000003
        /*01c0*/ 	.word	0x00000068
        /*01c4*/ 	.short	0x0101
        /*01c6*/ 	.byte	0x3f
	.zero		1


	//   ....[20]....
        /*01c8*/ 	.word	0x00008be0
        /*01cc*/ 	.word	0x00000007
        /*01d0*/ 	.word	0x00000000
        /*01d4*/ 	.short	0x010a
        /*01d6*/ 	.byte	0x3f
	.zero		1


	//   ....[21]....
        /*01d8*/ 	.word	0x00008c60
        /*01dc*/ 	.word	0x00000008
        /*01e0*/ 	.word	0x00000000
        /*01e4*/ 	.short	0x010a
        /*01e6*/ 	.byte	0x3f
	.zero		1


	//   ....[22]....
        /*01e8*/ 	.word	0x00008cf0
        /*01ec*/ 	.word	0x00000009
        /*01f0*/ 	.word	0x00000000
        /*01f4*/ 	.short	0x010a
        /*01f6*/ 	.byte	0x3f
	.zero		1


	//   ....[23]....
        /*01f8*/ 	.word	0x00008d80
        /*01fc*/ 	.word	0x00000006
        /*0200*/ 	.word	0x00000000
        /*0204*/ 	.short	0x010a
        /*0206*/ 	.byte	0x3f
	.zero		1


	//   ....[24]....
        /*0208*/ 	.word	0x00008e10
        /*020c*/ 	.word	0x00000003
        /*0210*/ 	.word	0x00000000
        /*0214*/ 	.short	0x010a
        /*0216*/ 	.byte	0x3f
	.zero		1


	//   ....[25]....
        /*0218*/ 	.word	0x00008e70
        /*021c*/ 	.word	0x00000003
        /*0220*/ 	.word	0x00000000
        /*0224*/ 	.short	0x010a
        /*0226*/ 	.byte	0x3f
	.zero		1


	//   ....[26]....
        /*0228*/ 	.word	0x00008ec0
        /*022c*/ 	.word	0x00000005
        /*0230*/ 	.word	0x00000000
        /*0234*/ 	.short	0x010a
        /*0236*/ 	.byte	0x3f
	.zero		1


	//   ....[27]....
        /*0238*/ 	.word	0x00008f90
        /*023c*/ 	.word	0x00000017
        /*0240*/ 	.word	0x00000028
        /*0244*/ 	.short	0x010a
        /*0246*/ 	.byte	0x3f
	.zero		1


	//   ....[28]....
        /*0248*/ 	.word	0x00009060
        /*024c*/ 	.word	0x00000007
        /*0250*/ 	.word	0x00000000
        /*0254*/ 	.short	0x010a
        /*0256*/ 	.byte	0x3f
	.zero		1


	//   ....[29]....
        /*0258*/ 	.word	0x000090b0
        /*025c*/ 	.word	0x00000008
        /*0260*/ 	.word	0x00000000
        /*0264*/ 	.short	0x010a
        /*0266*/ 	.byte	0x3f
	.zero		1


	//   ....[30]....
        /*0268*/ 	.word	0x00009100
        /*026c*/ 	.word	0x00000009
        /*0270*/ 	.word	0x00000000
        /*0274*/ 	.short	0x010a
        /*0276*/ 	.byte	0x3f
	.zero		1


	//   ....[31]....
        /*0278*/ 	.word	0x00009150
        /*027c*/ 	.word	0x00000006
        /*0280*/ 	.word	0x00000000
        /*0284*/ 	.short	0x010a
        /*0286*/ 	.byte	0x3f
	.zero		1


	//----- nvinfo : EIATTR_NUM_MBARRIERS
	.align		4
.L_35:
        /*0288*/ 	.byte	0x03, 0x38
        /*028a*/ 	.short	0x000c


	//----- nvinfo : EIATTR_EXIT_INSTR_OFFSETS
	.align		4
        /*028c*/ 	.byte	0x04, 0x1c
        /*028e*/ 	.short	(.L_37 - .L_36)


	//   ....[0]....
.L_36:
        /*0290*/ 	.word	0x00000980


	//   ....[1]....
        /*0294*/ 	.word	0x00001190


	//   ....[2]....
        /*0298*/ 	.word	0x00007820


	//   ....[3]....
        /*029c*/ 	.word	0x00007d80


	//   ....[4]....
        /*02a0*/ 	.word	0x00008e60


	//----- nvinfo : EIATTR_MAX_THREADS
	.align		4
.L_37:
        /*02a4*/ 	.byte	0x04, 0x05
        /*02a6*/ 	.short	(.L_39 - .L_38)
.L_38:
        /*02a8*/ 	.word	0x00000180
        /*02ac*/ 	.word	0x00000001
        /*02b0*/ 	.word	0x00000001


	//----- nvinfo : EIATTR_CRS_STACK_SIZE
	.align		4
.L_39:
        /*02b4*/ 	.byte	0x04, 0x1e
        /*02b6*/ 	.short	(.L_41 - .L_40)
.L_40:
        /*02b8*/ 	.word	0x00000000


	//----- nvinfo : EIATTR_CBANK_PARAM_SIZE
	.align		4
.L_41:
        /*02bc*/ 	.byte	0x03, 0x19
        /*02be*/ 	.short	0x0470


	//----- nvinfo : EIATTR_PARAM_CBANK
	.align		4
        /*02c0*/ 	.byte	0x04, 0x0a
        /*02c2*/ 	.short	(.L_43 - .L_42)
	.align		4
.L_42:
        /*02c4*/ 	.word	index@(.nv.constant0._ZN7cutlass13device_kernelINS_4gemm6kernel13GemmUniversalIN4cute5tupleIJiiiiEEENS1_10collective13CollectiveMmaINS1_34MainloopSm90TmaGmmaWarpSpecializedILi5ENS5_IJNS4_1CILi2EEENSA_ILi1EEESC_EEENS1_35KernelTmaWarpSpecializedCooperativeEEENS5_IJNSA_ILi256EEENSA_ILi64EEESH_EEENS_10bfloat16_tENS5_IJlSC_lEEESJ_SK_NS4_8TiledMMAINS4_8MMA_AtomIJNS4_4SM904GMMA27MMA_64x64x16_F32BF16BF16_SSILNSO_5MajorE0ELSQ_0ELNSO_7ScaleInE1ELSR_1EEEEEENS4_6LayoutISD_NS5_IJSC_NSA_ILi0EEESV_EEEEENS5_IJNS4_10UnderscoreESY_SY_EEEEENS4_13SM90_TMA_LOADENS4_14ComposedLayoutINS4_7SwizzleILi3ELi4ELi3EEENS4_18smem_ptr_flag_bitsILi16EEENSU_INS5_IJNSA_ILi8EEESH_EEENS5_IJSH_SC_EEEEEEEvNS4_8identityENS4_23SM90_TMA_LOAD_MULTICASTES1B_vS1C_EENS_8epilogue10collective6detail29Sm90TmaWarpSpecializedAdapterINS1G_15DefaultEpilogueISJ_SK_SK_NS1F_6thread17LinearCombinationISJ_Li1EffLNS1K_9ScaleType4KindE0ELNS_15FloatRoundStyleE2ESJ_EENS1_15EpilogueDefaultEEEEEvvEEEEvNT_6ParamsE)
        /*02c8*/ 	.short	0x0210
        /*02ca*/ 	.short	0x0470


	//----- nvinfo : EIATTR_SW_WAR
	.align		4
.L_43:
        /*02cc*/ 	.byte	0x04, 0x36
        /*02ce*/ 	.short	(.L_45 - .L_44)
.L_44:
        /*02d0*/ 	.word	0x00000008
.L_45:


//--------------------- .nv.callgraph             --------------------------
	.section	.nv.callgraph,"",@"SHT_CUDA_CALLGRAPH"
	.align	4
	.sectionentsize	8
	.align		4
        /*0000*/ 	.word	0x00000000
	.align		4
        /*0004*/ 	.word	0xffffffff
	.align		4
        /*0008*/ 	.word	index@(_ZN7cutlass13device_kernelINS_4gemm6kernel13GemmUniversalIN4cute5tupleIJiiiiEEENS1_10collective13CollectiveMmaINS1_34MainloopSm90TmaGmmaWarpSpecializedILi5ENS5_IJNS4_1CILi2EEENSA_ILi1EEESC_EEENS1_35KernelTmaWarpSpecializedCooperativeEEENS5_IJNSA_ILi256EEENSA_ILi64EEESH_EEENS_10bfloat16_tENS5_IJlSC_lEEESJ_SK_NS4_8TiledMMAINS4_8MMA_AtomIJNS4_4SM904GMMA27MMA_64x64x16_F32BF16BF16_SSILNSO_5MajorE0ELSQ_0ELNSO_7ScaleInE1ELSR_1EEEEEENS4_6LayoutISD_NS5_IJSC_NSA_ILi0EEESV_EEEEENS5_IJNS4_10UnderscoreESY_SY_EEEEENS4_13SM90_TMA_LOADENS4_14ComposedLayoutINS4_7SwizzleILi3ELi4ELi3EEENS4_18smem_ptr_flag_bitsILi16EEENSU_INS5_IJNSA_ILi8EEESH_EEENS5_IJSH_SC_EEEEEEEvNS4_8identityENS4_23SM90_TMA_LOAD_MULTICASTES1B_vS1C_EENS_8epilogue10collective6detail29Sm90TmaWarpSpecializedAdapterINS1G_15DefaultEpilogueISJ_SK_SK_NS1F_6thread17LinearCombinationISJ_Li1EffLNS1K_9ScaleType4KindE0ELNS_15FloatRoundStyleE2ESJ_EENS1_15EpilogueDefaultEEEEEvvEEEEvNT_6ParamsE)
	.align		4
        /*000c*/ 	.word	index@(__assertfail)
	.align		4
        /*0010*/ 	.word	0x00000000
	.align		4
        /*0014*/ 	.word	0xfffffffe
	.align		4
        /*0018*/ 	.word	0x00000000
	.align		4
        /*001c*/ 	.word	0xfffffffd
	.align		4
        /*0020*/ 	.word	0x00000000
	.align		4
        /*0024*/ 	.word	0xfffffffc


//--------------------- .nv.constant4             --------------------------
	.section	.nv.constant4,"a",@progbits
	.align	8
	.align		8
.nv.constant4:
        /*0000*/ 	.dword	__assertfail
	.align		8
        /*0008*/ 	.dword	__unnamed_1
	.align		8
        /*0010*/ 	.dword	_ZN40_INTERNAL_0c08e533_4_k_cu_e3d7f3ed_188414cuda3std3__45__cpo5beginE
	.align		8
        /*0018*/ 	.dword	_ZN40_INTERNAL_0c08e533_4_k_cu_e3d7f3ed_188414cuda3std3__45__cpo3endE
	.align		8
        /*0020*/ 	.dword	_ZN40_INTERNAL_0c08e533_4_k_cu_e3d7f3ed_188414cuda3std3__45__cpo6cbeginE
	.align		8
        /*0028*/ 	.dword	_ZN40_INTERNAL_0c08e533_4_k_cu_e3d7f3ed_188414cuda3std3__45__cpo4cendE
	.align		8
        /*0030*/ 	.dword	_ZN40_INTERNAL_0c08e533_4_k_cu_e3d7f3ed_188414cuda3std3__442_GLOBAL__N__0c08e533_4_k_cu_e3d7f3ed_188416ignoreE
	.align		8
        /*0038*/ 	.dword	_ZN40_INTERNAL_0c08e533_4_k_cu_e3d7f3ed_188414cuda3std3__419piecewise_constructE
	.align		8
        /*0040*/ 	.dword	_ZN40_INTERNAL_0c08e533_4_k_cu_e3d7f3ed_188414cuda3std3__48in_placeE
	.align		8
        /*0048*/ 	.dword	_ZN40_INTERNAL_0c08e533_4_k_cu_e3d7f3ed_188414cuda3std6ranges3__45__cpo4swapE
	.align		8
        /*0050*/ 	.dword	_ZN40_INTERNAL_0c08e533_4_k_cu_e3d7f3ed_188414cuda3std6ranges3__45__cpo9iter_moveE
	.align		8
        /*0058*/ 	.dword	_ZN40_INTERNAL_0c08e533_4_k_cu_e3d7f3ed_188414cute7productE
	.align		8
        /*0060*/ 	.dword	_ZN40_INTERNAL_0c08e533_4_k_cu_e3d7f3ed_188414cute1_E
	.align		8
        /*0068*/ 	.dword	$str$22
	.align		8
        /*0070*/ 	.dword	$str$23


//--------------------- .text._ZN7cutlass13device_kernelINS_4gemm6kernel13GemmUniversalIN4cute5tupleIJiiiiEEENS1_10collective13CollectiveMmaINS1_34MainloopSm90TmaGmmaWarpSpecializedILi5ENS5_IJNS4_1CILi2EEENSA_ILi1EEESC_EEENS1_35KernelTmaWarpSpecializedCooperativeEEENS5_IJNSA_ILi256EEENSA_ILi64EEESH_EEENS_10bfloat16_tENS5_IJlSC_lEEESJ_SK_NS4_8TiledMMAINS4_8MMA_AtomIJNS4_4SM904GMMA27MMA_64x64x16_F32BF16BF16_SSILNSO_5MajorE0ELSQ_0ELNSO_7ScaleInE1ELSR_1EEEEEENS4_6LayoutISD_NS5_IJSC_NSA_ILi0EEESV_EEEEENS5_IJNS4_10UnderscoreESY_SY_EEEEENS4_13SM90_TMA_LOADENS4_14ComposedLayoutINS4_7SwizzleILi3ELi4ELi3EEENS4_18smem_ptr_flag_bitsILi16EEENSU_INS5_IJNSA_ILi8EEESH_EEENS5_IJSH_SC_EEEEEEEvNS4_8identityENS4_23SM90_TMA_LOAD_MULTICASTES1B_vS1C_EENS_8epilogue10collective6detail29Sm90TmaWarpSpecializedAdapterINS1G_15DefaultEpilogueISJ_SK_SK_NS1F_6thread17LinearCombinationISJ_Li1EffLNS1K_9ScaleType4KindE0ELNS_15FloatRoundStyleE2ESJ_EENS1_15EpilogueDefaultEEEEEvvEEEEvNT_6ParamsE --------------------------
	.section	.text._ZN7cutlass13device_kernelINS_4gemm6kernel13GemmUniversalIN4cute5tupleIJiiiiEEENS1_10collective13CollectiveMmaINS1_34MainloopSm90TmaGmmaWarpSpecializedILi5ENS5_IJNS4_1CILi2EEENSA_ILi1EEESC_EEENS1_35KernelTmaWarpSpecializedCooperativeEEENS5_IJNSA_ILi256EEENSA_ILi64EEESH_EEENS_10bfloat16_tENS5_IJlSC_lEEESJ_SK_NS4_8TiledMMAINS4_8MMA_AtomIJNS4_4SM904GMMA27MMA_64x64x16_F32BF16BF16_SSILNSO_5MajorE0ELSQ_0ELNSO_7ScaleInE1ELSR_1EEEEEENS4_6LayoutISD_NS5_IJSC_NSA_ILi0EEESV_EEEEENS5_IJNS4_10UnderscoreESY_SY_EEEEENS4_13SM90_TMA_LOADENS4_14ComposedLayoutINS4_7SwizzleILi3ELi4ELi3EEENS4_18smem_ptr_flag_bitsILi16EEENSU_INS5_IJNSA_ILi8EEESH_EEENS5_IJSH_SC_EEEEEEEvNS4_8identityENS4_23SM90_TMA_LOAD_MULTICASTES1B_vS1C_EENS_8epilogue10collective6detail29Sm90TmaWarpSpecializedAdapterINS1G_15DefaultEpilogueISJ_SK_SK_NS1F_6thread17LinearCombinationISJ_Li1EffLNS1K_9ScaleType4KindE0ELNS_15FloatRoundStyleE2ESJ_EENS1_15EpilogueDefaultEEEEEvvEEEEvNT_6ParamsE,"ax",@progbits
	.align	128
.text._ZN7cutlass13device_kernelINS_4gemm6kernel13GemmUniversalIN4cute5tupleIJiiiiEEENS1_10collective13CollectiveMmaINS1_34MainloopSm90TmaGmmaWarpSpecializedILi5ENS5_IJNS4_1CILi2EEENSA_ILi1EEESC_EEENS1_35KernelTmaWarpSpecializedCooperativeEEENS5_IJNSA_ILi256EEENSA_ILi64EEESH_EEENS_10bfloat16_tENS5_IJlSC_lEEESJ_SK_NS4_8TiledMMAINS4_8MMA_AtomIJNS4_4SM904GMMA27MMA_64x64x16_F32BF16BF16_SSILNSO_5MajorE0ELSQ_0ELNSO_7ScaleInE1ELSR_1EEEEEENS4_6LayoutISD_NS5_IJSC_NSA_ILi0EEESV_EEEEENS5_IJNS4_10UnderscoreESY_SY_EEEEENS4_13SM90_TMA_LOADENS4_14ComposedLayoutINS4_7SwizzleILi3ELi4ELi3EEENS4_18smem_ptr_flag_bitsILi16EEENSU_INS5_IJNSA_ILi8EEESH_EEENS5_IJSH_SC_EEEEEEEvNS4_8identityENS4_23SM90_TMA_LOAD_MULTICASTES1B_vS1C_EENS_8epilogue10collective6detail29Sm90TmaWarpSpecializedAdapterINS1G_15DefaultEpilogueISJ_SK_SK_NS1F_6thread17LinearCombinationISJ_Li1EffLNS1K_9ScaleType4KindE0ELNS_15FloatRoundStyleE2ESJ_EENS1_15EpilogueDefaultEEEEEvvEEEEvNT_6ParamsE:
        .type           _ZN7cutlass13device_kernelINS_4gemm6kernel13GemmUniversalIN4cute5tupleIJiiiiEEENS1_10collective13CollectiveMmaINS1_34MainloopSm90TmaGmmaWarpSpecializedILi5ENS5_IJNS4_1CILi2EEENSA_ILi1EEESC_EEENS1_35KernelTmaWarpSpecializedCooperativeEEENS5_IJNSA_ILi256EEENSA_ILi64EEESH_EEENS_10bfloat16_tENS5_IJlSC_lEEESJ_SK_NS4_8TiledMMAINS4_8MMA_AtomIJNS4_4SM904GMMA27MMA_64x64x16_F32BF16BF16_SSILNSO_5MajorE0ELSQ_0ELNSO_7ScaleInE1ELSR_1EEEEEENS4_6LayoutISD_NS5_IJSC_NSA_ILi0EEESV_EEEEENS5_IJNS4_10UnderscoreESY_SY_EEEEENS4_13SM90_TMA_LOADENS4_14ComposedLayoutINS4_7SwizzleILi3ELi4ELi3EEENS4_18smem_ptr_flag_bitsILi16EEENSU_INS5_IJNSA_ILi8EEESH_EEENS5_IJSH_SC_EEEEEEEvNS4_8identityENS4_23SM90_TMA_LOAD_MULTICASTES1B_vS1C_EENS_8epilogue10collective6detail29Sm90TmaWarpSpecializedAdapterINS1G_15DefaultEpilogueISJ_SK_SK_NS1F_6thread17LinearCombinationISJ_Li1EffLNS1K_9ScaleType4KindE0ELNS_15FloatRoundStyleE2ESJ_EENS1_15EpilogueDefaultEEEEEvvEEEEvNT_6ParamsE,@function
        .size           _ZN7cutlass13device_kernelINS_4gemm6kernel13GemmUniversalIN4cute5tupleIJiiiiEEENS1_10collective13CollectiveMmaINS1_34MainloopSm90TmaGmmaWarpSpecializedILi5ENS5_IJNS4_1CILi2EEENSA_ILi1EEESC_EEENS1_35KernelTmaWarpSpecializedCooperativeEEENS5_IJNSA_ILi256EEENSA_ILi64EEESH_EEENS_10bfloat16_tENS5_IJlSC_lEEESJ_SK_NS4_8TiledMMAINS4_8MMA_AtomIJNS4_4SM904GMMA27MMA_64x64x16_F32BF16BF16_SSILNSO_5MajorE0ELSQ_0ELNSO_7ScaleInE1ELSR_1EEEEEENS4_6LayoutISD_NS5_IJSC_NSA_ILi0EEESV_EEEEENS5_IJNS4_10UnderscoreESY_SY_EEEEENS4_13SM90_TMA_LOADENS4_14ComposedLayoutINS4_7SwizzleILi3ELi4ELi3EEENS4_18smem_ptr_flag_bitsILi16EEENSU_INS5_IJNSA_ILi8EEESH_EEENS5_IJSH_SC_EEEEEEEvNS4_8identityENS4_23SM90_TMA_LOAD_MULTICASTES1B_vS1C_EENS_8epilogue10collective6detail29Sm90TmaWarpSpecializedAdapterINS1G_15DefaultEpilogueISJ_SK_SK_NS1F_6thread17LinearCombinationISJ_Li1EffLNS1K_9ScaleType4KindE0ELNS_15FloatRoundStyleE2ESJ_EENS1_15EpilogueDefaultEEEEEvvEEEEvNT_6ParamsE,(.L_x_199 - _ZN7cutlass13device_kernelINS_4gemm6kernel13GemmUniversalIN4cute5tupleIJiiiiEEENS1_10collective13CollectiveMmaINS1_34MainloopSm90TmaGmmaWarpSpecializedILi5ENS5_IJNS4_1CILi2EEENSA_ILi1EEESC_EEENS1_35KernelTmaWarpSpecializedCooperativeEEENS5_IJNSA_ILi256EEENSA_ILi64EEESH_EEENS_10bfloat16_tENS5_IJlSC_lEEESJ_SK_NS4_8TiledMMAINS4_8MMA_AtomIJNS4_4SM904GMMA27MMA_64x64x16_F32BF16BF16_SSILNSO_5MajorE0ELSQ_0ELNSO_7ScaleInE1ELSR_1EEEEEENS4_6LayoutISD_NS5_IJSC_NSA_ILi0EEESV_EEEEENS5_IJNS4_10UnderscoreESY_SY_EEEEENS4_13SM90_TMA_LOADENS4_14ComposedLayoutINS4_7SwizzleILi3ELi4ELi3EEENS4_18smem_ptr_flag_bitsILi16EEENSU_INS5_IJNSA_ILi8EEESH_EEENS5_IJSH_SC_EEEEEEEvNS4_8identityENS4_23SM90_TMA_LOAD_MULTICASTES1B_vS1C_EENS_8epilogue10collective6detail29Sm90TmaWarpSpecializedAdapterINS1G_15DefaultEpilogueISJ_SK_SK_NS1F_6thread17LinearCombinationISJ_Li1EffLNS1K_9ScaleType4KindE0ELNS_15FloatRoundStyleE2ESJ_EENS1_15EpilogueDefaultEEEEEvvEEEEvNT_6ParamsE)
        .other          _ZN7cutlass13device_kernelINS_4gemm6kernel13GemmUniversalIN4cute5tupleIJiiiiEEENS1_10collective13CollectiveMmaINS1_34MainloopSm90TmaGmmaWarpSpecializedILi5ENS5_IJNS4_1CILi2EEENSA_ILi1EEESC_EEENS1_35KernelTmaWarpSpecializedCooperativeEEENS5_IJNSA_ILi256EEENSA_ILi64EEESH_EEENS_10bfloat16_tENS5_IJlSC_lEEESJ_SK_NS4_8TiledMMAINS4_8MMA_AtomIJNS4_4SM904GMMA27MMA_64x64x16_F32BF16BF16_SSILNSO_5MajorE0ELSQ_0ELNSO_7ScaleInE1ELSR_1EEEEEENS4_6LayoutISD_NS5_IJSC_NSA_ILi0EEESV_EEEEENS5_IJNS4_10UnderscoreESY_SY_EEEEENS4_13SM90_TMA_LOADENS4_14ComposedLayoutINS4_7SwizzleILi3ELi4ELi3EEENS4_18smem_ptr_flag_bitsILi16EEENSU_INS5_IJNSA_ILi8EEESH_EEENS5_IJSH_SC_EEEEEEEvNS4_8identityENS4_23SM90_TMA_LOAD_MULTICASTES1B_vS1C_EENS_8epilogue10collective6detail29Sm90TmaWarpSpecializedAdapterINS1G_15DefaultEpilogueISJ_SK_SK_NS1F_6thread17LinearCombinationISJ_Li1EffLNS1K_9ScaleType4KindE0ELNS_15FloatRoundStyleE2ESJ_EENS1_15EpilogueDefaultEEEEEvvEEEEvNT_6ParamsE,@"STO_CUDA_ENTRY STV_DEFAULT"
_ZN7cutlass13device_kernelINS_4gemm6kernel13GemmUniversalIN4cute5tupleIJiiiiEEENS1_10collective13CollectiveMmaINS1_34MainloopSm90TmaGmmaWarpSpecializedILi5ENS5_IJNS4_1CILi2EEENSA_ILi1EEESC_EEENS1_35KernelTmaWarpSpecializedCooperativeEEENS5_IJNSA_ILi256EEENSA_ILi64EEESH_EEENS_10bfloat16_tENS5_IJlSC_lEEESJ_SK_NS4_8TiledMMAINS4_8MMA_AtomIJNS4_4SM904GMMA27MMA_64x64x16_F32BF16BF16_SSILNSO_5MajorE0ELSQ_0ELNSO_7ScaleInE1ELSR_1EEEEEENS4_6LayoutISD_NS5_IJSC_NSA_ILi0EEESV_EEEEENS5_IJNS4_10UnderscoreESY_SY_EEEEENS4_13SM90_TMA_LOADENS4_14ComposedLayoutINS4_7SwizzleILi3ELi4ELi3EEENS4_18smem_ptr_flag_bitsILi16EEENSU_INS5_IJNSA_ILi8EEESH_EEENS5_IJSH_SC_EEEEEEEvNS4_8identityENS4_23SM90_TMA_LOAD_MULTICASTES1B_vS1C_EENS_8epilogue10collective6detail29Sm90TmaWarpSpecializedAdapterINS1G_15DefaultEpilogueISJ_SK_SK_NS1F_6thread17LinearCombinationISJ_Li1EffLNS1K_9ScaleType4KindE0ELNS_15FloatRoundStyleE2ESJ_EENS1_15EpilogueDefaultEEEEEvvEEEEvNT_6ParamsE:
[----:B------:R-:W0:Y:S01]  /*0000*/  LDC R1, c[0x0][0x28] ;  /* 0x00000a00ff017b82 */ /* 0x000e220000000800 */
[----:B------:R-:W1:Y:S01]  /*0010*/  S2R R18, SR_TID.X ;  /* 0x0000000000127919 */ /* 0x000e620000002100 */
[----:B------:R-:W-:Y:S01]  /*0020*/  ELECT P0, URZ, PT ;  /* 0x00000000003f782f */ /* 0x000fe20003800000 */
[----:B------:R-:W-:Y:S01]  /*0030*/  BSSY B0, `(.L_x_0) ;  /* 0x000000f000007945 */ /* 0x000fe20003800000 */
[--C-:B-1----:R-:W-:Y:S02]  /*0040*/  SHF.R.U32.HI R0, RZ, 0x5, R18.reuse ;  /* 0x00000005ff007819 */ /* 0x102fe40000011612 */
[----:B------:R-:W-:-:S03]  /*0050*/  SHF.R.U32.HI R3, RZ, 0x7, R18 ;  /* 0x00000007ff037819 */ /* 0x000fc60000011612 */
[----:B------:R-:W1:Y:S04]  /*0060*/  SHFL.IDX PT, R2, R0, RZ, 0x1f ;  /* 0x00001fff00027589 */ /* 0x000e6800000e0000 */
[----:B------:R2:W3:Y:S01]  /*0070*/  SHFL.IDX PT, R5, R3, RZ, 0x1f ;  /* 0x00001fff03057589 */ /* 0x0004e200000e0000 */
[----:B-1----:R-:W-:-:S13]  /*0080*/  ISETP.NE.OR P0, PT, R2, RZ, !P0 ;  /* 0x000000ff0200720c */ /* 0x002fda0004705670 */
[----:B0-23--:R-:W-:Y:S05]  /*0090*/  @P0 BRA `(.L_x_1) ;  /* 0x0000000000200947 */ /* 0x00dfea0003800000 */
[----:B------:R-:W-:Y:S02]  /*00a0*/  ULDC.64 UR4, c[0x0][0x198] ;  /* 0x0000660000047ab9 */ /* 0x000fe40000000a00 */
[----:B------:R-:W-:Y:S02]  /*00b0*/  UIADD3 UR6, UP0, UR4, 0xf0, URZ ;  /* 0x000000f004067890 */ /* 0x000fe4000ff1e03f */
[----:B------:R-:W-:Y:S02]  /*00c0*/  UIADD3 UR4, UP1, UR4, 0x1f0, URZ ;  /* 0x000001f004047890 */ /* 0x000fe4000ff3e03f */
[----:B------:R-:W-:Y:S02]  /*00d0*/  UIADD3.X UR7, URZ, UR5, URZ, UP0, !UPT ;  /* 0x000000053f077290 */ /* 0x000fe400087fe43f */
[----:B------:R-:W-:-:S07]  /*00e0*/  UIADD3.X UR5, URZ, UR5, URZ, UP1, !UPT ;  /* 0x000000053f057290 */ /* 0x000fce0008ffe43f */
[----:B------:R0:W-:Y:S02]  /*00f0*/  UTMACCTL.PF [UR6] ;  /* 0x00000000060079b9 */ /* 0x0001e40008040000 */
[----:B------:R0:W-:Y:S02]  /*0100*/  UTMACCTL.PF [UR4] ;  /* 0x00000000040079b9 */ /* 0x0001e40008040000 */
[----:B0-----:R-:W-:Y:S01]  /*0110*/  NOP ;  /* 0x0000000000007918 */ /* 0x001fe20000000000 */
.L_x_1:
[----:B------:R-:W-:Y:S05]  /*0120*/  BSYNC B0 ;  /* 0x0000000000007941 */ /* 0x000fea0003800000 */
.L_x_0:
[----:B------:R-:W0:Y:S02]  /*0130*/  SHFL.IDX PT, R3, R0, RZ, 0x1f ;  /* 0x00001fff00037589 */ /* 0x000e2400000e0000 */
[----:B0-----:R-:W-:-:S13]  /*0140*/  ISETP.NE.AND P0, PT, R3, RZ, PT ;  /* 0x000000ff0300720c */ /* 0x001fda0003f05270 */
[----:B------:R-:W-:Y:S05]  /*0150*/  @P0 BRA `(.L_x_2) ;  /* 0x0000000000600947 */ /* 0x000fea0003800000 */
[----:B------:R-:W0:Y:S01]  /*0160*/  S2UR UR8, SR_CgaCtaId ;  /* 0x00000000000879c3 */ /* 0x000e220000008800 */
[----:B------:R-:W-:Y:S01]  /*0170*/  UMOV UR4, 0x400 ;  /* 0x0000040000047882 */ /* 0x000fe20000000000 */
[----:B------:R-:W-:Y:S01]  /*0180*/  UMOV UR5, 0x1 ;  /* 0x0000000100057882 */ /* 0x000fe20000000000 */
[----:B------:R-:W-:Y:S01]  /*0190*/  UMOV UR6, 0x4 ;  /* 0x0000000400067882 */ /* 0x000fe20000000000 */
[----:B------:R-:W-:Y:S01]  /*01a0*/  ELECT P0, URZ, PT ;  /* 0x00000000003f782f */ /* 0x000fe20003800000 */
[----:B------:R-:W-:-:S04]  /*01b0*/  UIADD3 UR6, -UR6, 0x100000, URZ ;  /* 0x0010000006067890 */ /* 0x000fc8000fffe13f */
[----:B------:R-:W-:Y:S02]  /*01c0*/  USHF.L.U32 UR7, UR6, 0xb, URZ ;  /* 0x0000000b06077899 */ /* 0x000fe4000800063f */
[----:B------:R-:W-:Y:S02]  /*01d0*/  USHF.L.U32 UR6, UR6, 0x1, URZ ;  /* 0x0000000106067899 */ /* 0x000fe4000800063f */
[----:B0-----:R-:W-:Y:S02]  /*01e0*/  ULEA UR8, UR8, UR4, 0x18 ;  /* 0x0000000408087291 */ /* 0x001fe4000f8ec03f */
[----:B------:R-:W-:-:S04]  /*01f0*/  UIADD3 UR4, -UR5, 0x100000, URZ ;  /* 0x0010000005047890 */ /* 0x000fc8000fffe13f */
[----:B------:R-:W-:Y:S02]  /*0200*/  USHF.L.U32 UR5, UR4, 0xb, URZ ;  /* 0x0000000b04057899 */ /* 0x000fe4000800063f */
[----:B------:R-:W-:Y:S01]  /*0210*/  USHF.L.U32 UR4, UR4, 0x1, URZ ;  /* 0x0000000104047899 */ /* 0x000fe2000800063f */
[----:B------:R-:W0:Y:S11]  /*0220*/  FENCE.VIEW.ASYNC.S ;  /* 0x00000000000073c6 */ /* 0x000e360000000000 */
[----:B0-----:R0:W1:Y:S01]  /*0230*/  SYNCS.EXCH.64 URZ, [UR8], UR4 ;  /* 0x00000004083f75b2 */ /* 0x0010620008000100 */
[----:B------:R0:W2:Y:S01]  /*0240*/  SYNCS.EXCH.64 URZ, [UR8+0x28], UR6 ;  /* 0x00002806083f75b2 */ /* 0x0000a20008000100 */
[----:B------:R0:W3:Y:S01]  /*0250*/  SYNCS.EXCH.64 URZ, [UR8+0x8], UR4 ;  /* 0x00000804083f75b2 */ /* 0x0000e20008000100 */
[----:B------:R0:W4:Y:S01]  /*0260*/  SYNCS.EXCH.64 URZ, [UR8+0x30], UR6 ;  /* 0x00003006083f75b2 */ /* 0x0001220008000100 */
[----:B------:R0:W0:Y:S01]  /*0270*/  SYNCS.EXCH.64 URZ, [UR8+0x10], UR4 ;  /* 0x00001004083f75b2 */ /* 0x0000220008000100 */
[----:B------:R0:W0:Y:S01]  /*0280*/  SYNCS.EXCH.64 URZ, [UR8+0x38], UR6 ;  /* 0x00003806083f75b2 */ /* 0x0000220008000100 */
[----:B------:R0:W0:Y:S01]  /*0290*/  SYNCS.EXCH.64 URZ, [UR8+0x18], UR4 ;  /* 0x00001804083f75b2 */ /* 0x0000220008000100 */
[----:B------:R0:W0:Y:S01]  /*02a0*/  SYNCS.EXCH.64 URZ, [UR8+0x40], UR6 ;  /* 0x00004006083f75b2 */ /* 0x0000220008000100 */
[----:B------:R0:W0:Y:S01]  /*02b0*/  SYNCS.EXCH.64 URZ, [UR8+0x20], UR4 ;  /* 0x00002004083f75b2 */ /* 0x0000220008000100 */
[----:B------:R0:W0:Y:S01]  /*02c0*/  SYNCS.EXCH.64 URZ, [UR8+0x48], UR6 ;  /* 0x00004806083f75b2 */ /* 0x0000220008000100 */
[----:B------:R-:W-:Y:S01]  /*02d0*/  NOP ;  /* 0x0000000000007918 */ /* 0x000fe20000000000 */
.L_x_2:
[----:B------:R-:W-:Y:S01]  /*02e0*/  SHF.R.S32.HI R7, RZ, 0x1f, R18 ;  /* 0x0000001fff077819 */ /* 0x000fe20000011412 */
[----:B------:R-:W5:Y:S01]  /*02f0*/  SHFL.IDX PT, R0, R0, RZ, 0x1f ;  /* 0x00001fff00007589 */ /* 0x000f6200000e0000 */
[----:B0-----:R-:W0:Y:S01]  /*0300*/  S2UR UR8, SR_CTAID.X ;  /* 0x00000000000879c3 */ /* 0x001e220000002500 */
[----:B------:R-:W-:Y:S02]  /*0310*/  ELECT P0, URZ, PT ;  /* 0x00000000003f782f */ /* 0x000fe40003800000 */
[----:B------:R-:W-:Y:S01]  /*0320*/  LEA.HI R7, R7, R18, RZ, 0x7 ;  /* 0x0000001207077211 */ /* 0x000fe200078f38ff */
[----:B------:R-:W1:Y:S01]  /*0330*/  S2R R4, SR_CTAID.Y ;  /* 0x0000000000047919 */ /* 0x000e620000002600 */
[----:B------:R-:W-:Y:S01]  /*0340*/  SHF.R.S32.HI R8, RZ, 0x1f, R3 ;  /* 0x0000001fff087819 */ /* 0x000fe20000011403 */
[----:B------:R-:W-:Y:S01]  /*0350*/  ULDC UR4, c[0x0][0x150] ;  /* 0x0000540000047ab9 */ /* 0x000fe20000000800 */
[----:B------:R-:W-:Y:S01]  /*0360*/  LOP3.LUT R7, R7, 0xffffff80, RZ, 0xc0, !PT ;  /* 0xffffff8007077812 */ /* 0x000fe200078ec0ff */
[----:B------:R-:W-:Y:S01]  /*0370*/  NOP ;  /* 0x0000000000007918 */ /* 0x000fe20000000000 */
[----:B------:R-:W-:Y:S01]  /*0380*/  LEA.HI R8, R8, R3, RZ, 0x2 ;  /* 0x0000000308087211 */ /* 0x000fe200078f10ff */
[----:B------:R-:W2:Y:S01]  /*0390*/  LDC R10, c[0x0][0x144] ;  /* 0x00005100ff0a7b82 */ /* 0x000ea20000000800 */
[----:B------:R-:W-:Y:S01]  /*03a0*/  NOP ;  /* 0x0000000000007918 */ /* 0x000fe20000000000 */
[----:B------:R-:W-:Y:S01]  /*03b0*/  IMAD.IADD R6, R18, 0x1, -R7 ;  /* 0x0000000112067824 */ /* 0x000fe200078e0a07 */
[----:B------:R-:W-:Y:S01]  /*03c0*/  LOP3.LUT R8, R8, 0x3ffffffc, RZ, 0xc0, !PT ;  /* 0x3ffffffc08087812 */ /* 0x000fe200078ec0ff */
[----:B------:R-:W-:Y:S01]  /*03d0*/  IMAD.MOV.U32 R23, RZ, RZ, 0x1 ;  /* 0x00000001ff177424 */ /* 0x000fe200078e00ff */
[----:B------:R-:W-:-:S02]  /*03e0*/  ISETP.NE.AND P3, PT, R5, RZ, PT ;  /* 0x000000ff0500720c */ /* 0x000fc40003f65270 */
[----:B------:R-:W-:Y:S01]  /*03f0*/  SHF.R.S32.HI R7, RZ, 0x1f, R6 ;  /* 0x0000001fff077819 */ /* 0x000fe20000011406 */
[----:B------:R-:W-:Y:S01]  /*0400*/  IMAD.IADD R8, R3, 0x1, -R8 ;  /* 0x0000000103087824 */ /* 0x000fe200078e0a08 */
[----:B------:R-:W3:Y:S02]  /*0410*/  LDC R13, c[0x0][0x140] ;  /* 0x00005000ff0d7b82 */ /* 0x000ee40000000800 */
[----:B------:R-:W-:Y:S02]  /*0420*/  LEA.HI R7, R7, R6, RZ, 0x3 ;  /* 0x0000000607077211 */ /* 0x000fe400078f18ff */
[----:B-----5:R-:W-:Y:S02]  /*0430*/  ISETP.NE.OR P0, PT, R0, RZ, !P0 ;  /* 0x000000ff0000720c */ /* 0x020fe40004705670 */
[--C-:B------:R-:W-:Y:S02]  /*0440*/  SHF.R.S32.HI R0, RZ, 0x3, R7.reuse ;  /* 0x00000003ff007819 */ /* 0x100fe40000011407 */
[----:B------:R-:W-:-:S02]  /*0450*/  SHF.R.S32.HI R7, RZ, 0x1f, R7 ;  /* 0x0000001fff077819 */ /* 0x000fc40000011407 */
[----:B0-----:R-:W-:Y:S02]  /*0460*/  I2FP.F32.U32 R9, UR8 ;  /* 0x0000000800097c45 */ /* 0x001fe40008201000 */
[----:B------:R-:W-:-:S03]  /*0470*/  LEA.HI R7, R7, R0, RZ, 0x2 ;  /* 0x0000000007077211 */ /* 0x000fc600078f10ff */
[----:B------:R-:W-:Y:S01]  /*0480*/  FMUL R9, R9, UR4 ;  /* 0x0000000409097c20 */ /* 0x000fe20008400000 */
[----:B------:R-:W-:Y:S01]  /*0490*/  LOP3.LUT R7, R7, 0xfffffffc, RZ, 0xc0, !PT ;  /* 0xfffffffc07077812 */ /* 0x000fe200078ec0ff */
[----:B------:R-:W-:Y:S01]  /*04a0*/  VOTEU.ALL UP0, P0 ;  /* 0x00000000003f7886 */ /* 0x000fe20000000000 */
[----:B-1----:R-:W-:Y:S01]  /*04b0*/  I2FP.F32.U32 R3, R4 ;  /* 0x0000000400037245 */ /* 0x002fe20000201000 */
[----:B------:R-:W-:Y:S01]  /*04c0*/  ULDC UR4, c[0x0][0x154] ;  /* 0x0000550000047ab9 */ /* 0x000fe20000000800 */
[----:B------:R-:W-:Y:S01]  /*04d0*/  VOTEU.ALL UP1, P0 ;  /* 0x00000000003f7886 */ /* 0x000fe20000020000 */
[----:B------:R-:W0:Y:S01]  /*04e0*/  F2I.U32.TRUNC.NTZ R9, R9 ;  /* 0x0000000900097305 */ /* 0x000e22000020f000 */
[----:B------:R-:W-:Y:S01]  /*04f0*/  IMAD.IADD R7, R0, 0x1, -R7 ;  /* 0x0000000100077824 */ /* 0x000fe200078e0a07 */
[----:B------:R-:W1:Y:S01]  /*0500*/  @!UP0 S2UR UR7, SR_CgaCtaId ;  /* 0x00000000000789c3 */ /* 0x000e620000008800 */
[----:B------:R-:W-:Y:S01]  /*0510*/  FMUL R12, R3, UR4 ;  /* 0x00000004030c7c20 */ /* 0x000fe20008400000 */
[----:B------:R-:W-:Y:S01]  /*0520*/  UMOV UR4, 0x20 ;  /* 0x0000002000047882 */ /* 0x000fe20000000000 */
[----:B------:R-:W-:Y:S01]  /*0530*/  IMAD R8, R8, 0x4, R7 ;  /* 0x0000000408087824 */ /* 0x000fe200078e0207 */
[----:B------:R-:W-:Y:S01]  /*0540*/  @!UP0 UMOV UR6, 0x400 ;  /* 0x0000040000068882 */ /* 0x000fe20000000000 */
[----:B------:R-:W-:-:S04]  /*0550*/  @!UP0 UIADD3 UR4, -UR4, 0x100000, URZ ;  /* 0x0010000004048890 */ /* 0x000fc8000fffe13f */
[----:B------:R-:W-:Y:S02]  /*0560*/  @!UP0 USHF.L.U32 UR5, UR4, 0xb, URZ ;  /* 0x0000000b04058899 */ /* 0x000fe4000800063f */
[----:B------:R-:W-:Y:S01]  /*0570*/  @!UP0 USHF.L.U32 UR4, UR4, 0x1, URZ ;  /* 0x0000000104048899 */ /* 0x000fe2000800063f */
[----:B---3--:R-:W-:Y:S01]  /*0580*/  ISETP.EQ.U32.AND P2, PT, R13, 0x1, PT ;  /* 0x000000010d00780c */ /* 0x008fe20003f42070 */
[----:B------:R-:W3:Y:S01]  /*0590*/  F2I.U32.TRUNC.NTZ R12, R12 ;  /* 0x0000000c000c7305 */ /* 0x000ee2000020f000 */
[----:B------:R-:W-:Y:S01]  /*05a0*/  LEA.HI R0, R8, R8, RZ, 0x1 ;  /* 0x0000000808007211 */ /* 0x000fe200078f08ff */
[----:B------:R-:W5:Y:S03]  /*05b0*/  LDC R7, c[0x0][0x148] ;  /* 0x00005200ff077b82 */ /* 0x000f660000000800 */
[----:B------:R-:W-:Y:S01]  /*05c0*/  LOP3.LUT R11, R0, 0xfffffffe, RZ, 0xc0, !PT ;  /* 0xfffffffe000b7812 */ /* 0x000fe200078ec0ff */
[----:B0-----:R-:W-:Y:S01]  /*05d0*/  IMAD.MOV R15, RZ, RZ, -R9 ;  /* 0x000000ffff0f7224 */ /* 0x001fe200078e0a09 */
[----:B------:R-:W-:-:S03]  /*05e0*/  SHF.R.S32.HI R9, RZ, 0x1f, R2 ;  /* 0x0000001fff097819 */ /* 0x000fc60000011402 */
[----:B--2---:R-:W-:Y:S01]  /*05f0*/  IMAD R3, R10, R15, UR8 ;  /* 0x000000080a037e24 */ /* 0x004fe2000f8e020f */
[----:B------:R-:W-:Y:S01]  /*0600*/  LEA.HI R9, R9, R2, RZ, 0x2 ;  /* 0x0000000209097211 */ /* 0x000fe200078f10ff */
[C---:B------:R-:W-:Y:S02]  /*0610*/  IMAD.IADD R0, R8.reuse, 0x1, -R11 ;  /* 0x0000000108007824 */ /* 0x040fe400078e0a0b */
[----:B------:R-:W-:Y:S01]  /*0620*/  IMAD.SHL.U32 R11, R8, 0x4, RZ ;  /* 0x00000004080b7824 */ /* 0x000fe200078e00ff */
[----:B------:R-:W-:Y:S01]  /*0630*/  LOP3.LUT R9, R9, 0xfffffffc, RZ, 0xc0, !PT ;  /* 0xfffffffc09097812 */ /* 0x000fe200078ec0ff */
[----:B---3--:R-:W-:Y:S01]  /*0640*/  IMAD.MOV R24, RZ, RZ, -R12 ;  /* 0x000000ffff187224 */ /* 0x008fe200078e0a0c */
[----:B------:R-:W-:Y:S01]  /*0650*/  ISETP.NE.AND P4, PT, R0, R3, PT ;  /* 0x000000030000720c */ /* 0x000fe20003f85270 */
[----:B-1----:R-:W-:Y:S01]  /*0660*/  @!UP0 ULEA UR6, UR7, UR6, 0x18 ;  /* 0x0000000607068291 */ /* 0x002fe2000f8ec03f */
[----:B------:R-:W-:Y:S01]  /*0670*/  LOP3.LUT R22, R8, 0xc, R11, 0x78, !PT ;  /* 0x0000000c08167812 */ /* 0x000fe200078e780b */
[----:B------:R-:W-:Y:S01]  /*0680*/  IMAD.IADD R0, R2, 0x1, -R9 ;  /* 0x0000000102007824 */ /* 0x000fe200078e0a09 */
[----:B------:R-:W-:Y:S01]  /*0690*/  VOTEU.ALL UP0, P0 ;  /* 0x00000000003f7886 */ /* 0x000fe20000000000 */
[----:B------:R-:W-:Y:S01]  /*06a0*/  LOP3.LUT P0, RZ, R6, 0x7, RZ, 0xc0, !PT ;  /* 0x0000000706ff7812 */ /* 0x000fe2000780c0ff */
[----:B------:R-:W-:-:S02]  /*06b0*/  VIADD R6, R5, 0xffffffff ;  /* 0xffffffff05067836 */ /* 0x000fc40000000000 */
[----:B------:R-:W-:Y:S01]  /*06c0*/  ISETP.NE.AND P1, PT, R0, 0x3, PT ;  /* 0x000000030000780c */ /* 0x000fe20003f25270 */
[----:B-----5:R-:W-:Y:S01]  /*06d0*/  IMAD R9, R7, R24, R4 ;  /* 0x0000001807097224 */ /* 0x020fe200078e0204 */
[----:B------:R-:W-:Y:S02]  /*06e0*/  ISETP.LT.U32.AND P0, PT, R22, 0x2, !P0 ;  /* 0x000000021600780c */ /* 0x000fe40004701070 */
[----:B------:R-:W-:Y:S01]  /*06f0*/  ISETP.EQ.OR P1, PT, R0, RZ, !P1 ;  /* 0x000000ff0000720c */ /* 0x000fe20004f22670 */
[----:B------:R-:W0:Y:S02]  /*0700*/  FENCE.VIEW.ASYNC.S ;  /* 0x00000000000073c6 */ /* 0x000e240000000000 */
[----:B0-----:R0:W1:Y:S01]  /*0710*/  @!UP0 SYNCS.EXCH.64 URZ, [UR6+0x60], UR4 ;  /* 0x00006004063f85b2 */ /* 0x0010620008000100 */
[----:B------:R-:W-:Y:S02]  /*0720*/  @P4 LEA.HI R2, R22, R22, RZ, 0x1 ;  /* 0x0000001616024211 */ /* 0x000fe400078f08ff */
[----:B------:R-:W-:-:S02]  /*0730*/  ISETP.EQ.AND P1, PT, R5, RZ, P1 ;  /* 0x000000ff0500720c */ /* 0x000fc40000f22270 */
[----:B------:R-:W-:Y:S02]  /*0740*/  @P4 SHF.R.S32.HI R2, RZ, 0x1, R2 ;  /* 0x00000001ff024819 */ /* 0x000fe40000011402 */
[----:B------:R-:W-:Y:S02]  /*0750*/  ISETP.GE.U32.AND P6, PT, R6, 0x2, PT ;  /* 0x000000020600780c */ /* 0x000fe40003fc6070 */
[----:B------:R-:W-:Y:S02]  /*0760*/  @P4 ISETP.NE.AND P5, PT, R2, R9, PT ;  /* 0x000000090200420c */ /* 0x000fe40003fa5270 */
[----:B------:R-:W-:Y:S02]  /*0770*/  SEL R2, RZ, 0x1, !P0 ;  /* 0x00000001ff027807 */ /* 0x000fe40004000000 */
[----:B------:R-:W-:Y:S02]  /*0780*/  @P4 SEL R23, RZ, 0x1, P5 ;  /* 0x00000001ff174807 */ /* 0x000fe40002800000 */
[----:B------:R-:W-:Y:S01]  /*0790*/  SEL R19, RZ, 0x1, !P1 ;  /* 0x00000001ff137807 */ /* 0x000fe20004800000 */
[----:B------:R0:W2:Y:S01]  /*07a0*/  @!UP1 SYNCS.EXCH.64 URZ, [UR6+0x68], UR4 ;  /* 0x00006804063f95b2 */ /* 0x0000a20008000100 */
[----:B------:R-:W-:Y:S01]  /*07b0*/  LOP3.LUT R23, R23, R2, RZ, 0xc0, !PT ;  /* 0x0000000217177212 */ /* 0x000fe200078ec0ff */
[----:B------:R-:W-:Y:S01]  /*07c0*/  NOP ;  /* 0x0000000000007918 */ /* 0x000fe20000000000 */
[----:B------:R-:W-:Y:S01]  /*07d0*/  SEL R19, R19, 0x2, P6 ;  /* 0x0000000213137807 */ /* 0x000fe20003000000 */
[----:B------:R-:W-:Y:S06]  /*07e0*/  @!P2 BRA `(.L_x_3) ;  /* 0x000000000008a947 */ /* 0x000fec0003800000 */
[----:B-12-4-:R-:W-:Y:S01]  /*07f0*/  UCGABAR_ARV ;  /* 0x00000000000079c7 */ /* 0x016fe20008000000 */
[----:B------:R-:W-:Y:S05]  /*0800*/  BRA `(.L_x_4) ;  /* 0x0000000000047947 */ /* 0x000fea0003800000 */
.L_x_3:
[----:B-12-4-:R-:W-:Y:S01]  /*0810*/  NOP ;  /* 0x0000000000007918 */ /* 0x016fe20000000000 */
.L_x_4:
[----:B------:R-:W1:Y:S01]  /*0820*/  LDC R2, c[0x0][0x65c] ;  /* 0x00019700ff027b82 */ /* 0x000e620000000800 */
[----:B------:R-:W-:Y:S01]  /*0830*/  LOP3.LUT R5, R5, 0xfffff7ff, RZ, 0xc0, !PT ;  /* 0xfffff7ff05057812 */ /* 0x000fe200078ec0ff */
[----:B------:R-:W-:Y:S02]  /*0840*/  IMAD.U32 R8, RZ, RZ, UR8 ;  /* 0x00000008ff087e24 */ /* 0x000fe4000f8e00ff */
[----:B------:R-:W-:Y:S01]  /*0850*/  IMAD.MOV.U32 R9, RZ, RZ, RZ ;  /* 0x000000ffff097224 */ /* 0x000fe200078e00ff */
[----:B-1----:R-:W-:-:S13]  /*0860*/  ISETP.NE.AND P1, PT, R2, 0x1, PT ;  /* 0x000000010200780c */ /* 0x002fda0003f25270 */
[----:B------:R-:W1:Y:S01]  /*0870*/  @P1 LDC R17, c[0x0][0x10] ;  /* 0x00000400ff111b82 */ /* 0x000e620000000800 */
[----:B------:R-:W-:Y:S01]  /*0880*/  @P1 LOP3.LUT R5, R5, 0x800, RZ, 0xfc, !PT ;  /* 0x0000080005051812 */ /* 0x000fe200078efcff */
[----:B------:R-:W-:Y:S02]  /*0890*/  @P1 IMAD.MOV.U32 R5, RZ, RZ, RZ ;  /* 0x000000ffff051224 */ /* 0x000fe400078e00ff */
[----:B------:R-:W-:-:S04]  /*08a0*/  @P1 IMAD.MOV.U32 R13, RZ, RZ, RZ ;  /* 0x000000ffff0d1224 */ /* 0x000fc800078e00ff */
[----:B------:R-:W2:Y:S01]  /*08b0*/  @!P1 LDC R11, c[0x0][0xc] ;  /* 0x00000300ff0b9b82 */ /* 0x000ea20000000800 */
[----:B-1----:R-:W-:-:S04]  /*08c0*/  @P1 IMAD.WIDE.U32 R16, R17, UR8, R4 ;  /* 0x0000000811101c25 */ /* 0x002fc8000f8e0004 */
[----:B------:R-:W-:Y:S02]  /*08d0*/  @P1 IMAD.IADD R17, R17, 0x1, R13 ;  /* 0x0000000111111824 */ /* 0x000fe400078e020d */
[----:B--2---:R-:W-:-:S04]  /*08e0*/  @!P1 IMAD.WIDE.U32 R8, R4, R11, R8 ;  /* 0x0000000b04089225 */ /* 0x004fc800078e0008 */
[----:B------:R-:W-:Y:S02]  /*08f0*/  @!P1 IMAD.MOV.U32 R16, RZ, RZ, R8 ;  /* 0x000000ffff109224 */ /* 0x000fe400078e0008 */
[----:B------:R-:W-:Y:S01]  /*0900*/  @!P1 IMAD.MOV.U32 R17, RZ, RZ, R9 ;  /* 0x000000ffff119224 */ /* 0x000fe200078e0009 */
[----:B------:R-:W-:Y:S06]  /*0910*/  @!P2 BRA `(.L_x_5) ;  /* 0x00000000000ca947 */ /* 0x000fec0003800000 */
[----:B------:R-:W-:Y:S01]  /*0920*/  UCGABAR_WAIT ;  /* 0x0000000000007dc7 */ /* 0x000fe20008000000 */
[----:B------:R-:W-:Y:S01]  /*0930*/  CCTL.IVALL ;  /* 0x00000000ff00798f */ /* 0x000fe20002000000 */
[----:B------:R-:W-:Y:S05]  /*0940*/  BRA `(.L_x_6) ;  /* 0x0000000000047947 */ /* 0x000fea0003800000 */
.L_x_5:
[----:B------:R-:W-:Y:S06]  /*0950*/  BAR.SYNC.DEFER_BLOCKING 0x0 ;  /* 0x0000000000007b1d */ /* 0x000fec0000010000 */
.L_x_6:
[----:B------:R-:W-:Y:S05]  /*0960*/  @!P3 BRA `(.L_x_7) ;  /* 0x0000006c00b0b947 */ /* 0x000fea0003800000 */
[----:B------:R-:W-:-:S13]  /*0970*/  ISETP.GT.U32.AND P0, PT, R6, 0x1, PT ;  /* 0x000000010600780c */ /* 0x000fda0003f04070 */
[----:B0-----:R-:W-:Y:S05]  /*0980*/  @P0 EXIT ;  /* 0x000000000000094d */ /* 0x001fea0003800000 */
[----:B------:R-:W-:Y:S01]  /*0990*/  ULDC.64 UR4, c[0x0][0x650] ;  /* 0x0001940000047ab9 */ /* 0x000fe20000000a00 */
[----:B------:R-:W-:Y:S01]  /*09a0*/  PRMT R0, RZ, 0x7610, R0 ;  /* 0x00007610ff007816 */ /* 0x000fe20000000000 */
[----:B------:R-:W-:Y:S01]  /*09b0*/  IMAD.MOV.U32 R96, RZ, RZ, -0x1 ;  /* 0xffffffffff607424 */ /* 0x000fe200078e00ff */
[----:B------:R-:W-:Y:S01]  /*09c0*/  ISETP.GE.U32.AND P0, PT, R16, UR4, PT ;  /* 0x0000000410007c0c */ /* 0x000fe2000bf06070 */
[----:B------:R-:W-:Y:S02]  /*09d0*/  IMAD.MOV.U32 R92, RZ, RZ, -0x1 ;  /* 0xffffffffff5c7424 */ /* 0x000fe400078e00ff */
[----:B------:R-:W-:Y:S01]  /*09e0*/  IMAD.MOV.U32 R89, RZ, RZ, -0x1 ;  /* 0xffffffffff597424 */ /* 0x000fe200078e00ff */
[----:B------:R-:W-:-:S13]  /*09f0*/  ISETP.GE.U32.AND.EX P0, PT, R17, UR5, PT, P0 ;  /* 0x0000000511007c0c */ /* 0x000fda000bf06100 */
[----:B------:R-:W-:Y:S05]  /*0a00*/  @P0 BRA `(.L_x_8) ;  /* 0x0000000400280947 */ /* 0x000fea0003800000 */
[----:B------:R-:W0:Y:S01]  /*0a10*/  LDC.64 R20, c[0x0][0x628] ;  /* 0x00018a00ff147b82 */ /* 0x000e220000000a00 */
[----:B------:R-:W-:Y:S02]  /*0a20*/  IMAD.MOV.U32 R8, RZ, RZ, R16 ;  /* 0x000000ffff087224 */ /* 0x000fe400078e0010 */
[----:B------:R-:W-:-:S05]  /*0a30*/  IMAD.MOV.U32 R9, RZ, RZ, R17 ;  /* 0x000000ffff097224 */ /* 0x000fca00078e0011 */
[----:B------:R-:W1:Y:S08]  /*0a40*/  LDC R0, c[0x0][0x630] ;  /* 0x00018c00ff007b82 */ /* 0x000e700000000800 */
[----:B------:R-:W2:Y:S01]  /*0a50*/  LDC.64 R26, c[0x0][0x620] ;  /* 0x00018800ff1a7b82 */ /* 0x000ea20000000a00 */
[----:B0-----:R-:W-:-:S04]  /*0a60*/  ISETP.NE.U32.AND P0, PT, R20, RZ, PT ;  /* 0x000000ff1400720c */ /* 0x001fc80003f05070 */
[----:B------:R-:W-:-:S13]  /*0a70*/  ISETP.NE.AND.EX P0, PT, R21, RZ, PT, P0 ;  /* 0x000000ff1500720c */ /* 0x000fda0003f05300 */
[----:B-12---:R-:W-:Y:S05]  /*0a80*/  @!P0 BRA `(.L_x_9) ;  /* 0x0000000000288947 */ /* 0x006fea0003800000 */
[----:B------:R-:W0:Y:S02]  /*0a90*/  LDC R13, c[0x0][0x634] ;  /* 0x00018d00ff0d7b82 */ /* 0x000e240000000800 */
[----:B0-----:R-:W-:-:S05]  /*0aa0*/  IADD3 R13, P0, R16, R13, RZ ;  /* 0x0000000d100d7210 */ /* 0x001fca0007f1e0ff */
[----:B------:R-:W-:-:S04]  /*0ab0*/  IMAD.X R15, RZ, RZ, R17, P0 ;  /* 0x000000ffff0f7224 */ /* 0x000fc800000e0611 */
[----:B------:R-:W-:-:S04]  /*0ac0*/  IMAD.WIDE.U32 R8, R15, R20, RZ ;  /* 0x000000140f087225 */ /* 0x000fc800078e00ff */
[----:B------:R-:W-:-:S04]  /*0ad0*/  IMAD.WIDE.U32 R10, P0, R13, R21, R8 ;  /* 0x000000150d0a7225 */ /* 0x000fc80007800008 */
[----:B------:R-:W-:-:S04]  /*0ae0*/  IMAD.WIDE.U32 R8, R13, R20, RZ ;  /* 0x000000140d087225 */ /* 0x000fc800078e00ff */
[----:B------:R-:W-:Y:S01]  /*0af0*/  IMAD.X R13, RZ, RZ, RZ, P0 ;  /* 0x000000ffff0d7224 */ /* 0x000fe200000e06ff */
[----:B------:R-:W-:Y:S01]  /*0b00*/  IADD3 RZ, P0, R9, R10, RZ ;  /* 0x0000000a09ff7210 */ /* 0x000fe20007f1e0ff */
[----:B------:R-:W-:-:S04]  /*0b10*/  IMAD.MOV.U32 R12, RZ, RZ, R11 ;  /* 0x000000ffff0c7224 */ /* 0x000fc800078e000b */
[----:B------:R-:W-:-:S08]  /*0b20*/  IMAD.WIDE.U32.X R8, R15, R21, R12, P0 ;  /* 0x000000150f087225 */ /* 0x000fd000000e040c */
.L_x_9:
[----:B------:R-:W0:Y:S01]  /*0b30*/  LDC.64 R20, c[0x0][0x640] ;  /* 0x00019000ff147b82 */ /* 0x000e220000000a00 */
[--C-:B------:R-:W-:Y:S01]  /*0b40*/  SHF.R.U64 R89, R8, R0, R9.reuse ;  /* 0x0000000008597219 */ /* 0x100fe20000001209 */
[----:B------:R-:W-:Y:S01]  /*0b50*/  IMAD R28, R7, R24, R4 ;  /* 0x00000018071c7224 */ /* 0x000fe200078e0204 */
[----:B------:R-:W-:Y:S01]  /*0b60*/  SHF.R.U32.HI R0, RZ, R0, R9 ;  /* 0x00000000ff007219 */ /* 0x000fe20000011609 */
[----:B------:R-:W-:Y:S01]  /*0b70*/  IMAD.MOV.U32 R25, RZ, RZ, 0x1 ;  /* 0x00000001ff197424 */ /* 0x000fe200078e00ff */
[----:B------:R-:W-:-:S03]  /*0b80*/  IADD3 R5, P0, RZ, -R89, RZ ;  /* 0x80000059ff057210 */ /* 0x000fc60007f1e0ff */
[----:B------:R-:W1:Y:S02]  /*0b90*/  LDC R6, c[0x0][0x618] ;  /* 0x00018600ff067b82 */ /* 0x000e640000000800 */
[----:B------:R-:W-:-:S04]  /*0ba0*/  IMAD.X R9, RZ, RZ, ~R0, P0 ;  /* 0x000000ffff097224 */ /* 0x000fc800000e0e00 */
[-C--:B------:R-:W-:Y:S02]  /*0bb0*/  IMAD R0, R9, R26.reuse, RZ ;  /* 0x0000001a09007224 */ /* 0x080fe400078e02ff */
[----:B------:R-:W2:Y:S01]  /*0bc0*/  LDC R11, c[0x0][0x608] ;  /* 0x00018200ff0b7b82 */ /* 0x000ea20000000800 */
[----:B------:R-:W-:-:S04]  /*0bd0*/  IMAD.WIDE.U32 R8, R5, R26, R16 ;  /* 0x0000001a05087225 */ /* 0x000fc800078e0010 */
[----:B------:R-:W-:-:S03]  /*0be0*/  IMAD R5, R5, R27, R0 ;  /* 0x0000001b05057224 */ /* 0x000fc600078e0200 */
[----:B------:R-:W3:Y:S01]  /*0bf0*/  LDC R12, c[0x0][0x658] ;  /* 0x00019600ff0c7b82 */ /* 0x000ee20000000800 */
[----:B0-----:R-:W-:Y:S01]  /*0c00*/  ISETP.NE.U32.AND P0, PT, R20, RZ, PT ;  /* 0x000000ff1400720c */ /* 0x001fe20003f05070 */
[----:B------:R-:W-:Y:S02]  /*0c10*/  IMAD.IADD R5, R9, 0x1, R5 ;  /* 0x0000000109057824 */ /* 0x000fe400078e0205 */
[----:B------:R-:W-:Y:S01]  /*0c20*/  IMAD.MOV.U32 R9, RZ, RZ, -0x1 ;  /* 0xffffffffff097424 */ /* 0x000fe200078e00ff */
[----:B------:R-:W-:-:S03]  /*0c30*/  ISETP.NE.AND.EX P0, PT, R21, RZ, PT, P0 ;  /* 0x000000ff1500720c */ /* 0x000fc60003f05300 */
[----:B------:R-:W0:Y:S01]  /*0c40*/  LDC R15, c[0x0][0x600] ;  /* 0x00018000ff0f7b82 */ /* 0x000e220000000800 */
[-CC-:B-1----:R-:W-:Y:S02]  /*0c50*/  SHF.R.U64 R13, R8, R6.reuse, R5.reuse ;  /* 0x00000006080d7219 */ /* 0x182fe40000001205 */
[----:B------:R-:W-:-:S05]  /*0c60*/  SHF.R.U32.HI R0, RZ, R6, R5 ;  /* 0x00000006ff007219 */ /* 0x000fca0000011605 */
[----:B------:R-:W1:Y:S01]  /*0c70*/  LDC R14, c[0x0][0x648] ;  /* 0x00019200ff0e7b82 */ /* 0x000e620000000800 */
[-CC-:B--2---:R-:W-:Y:S02]  /*0c80*/  SHF.R.U64 R29, R13, R11.reuse, R0.reuse ;  /* 0x0000000b0d1d7219 */ /* 0x184fe40000001200 */
[----:B------:R-:W-:-:S05]  /*0c90*/  SHF.R.U32.HI R5, RZ, R11, R0 ;  /* 0x0000000bff057219 */ /* 0x000fca0000011600 */
[----:B------:R-:W2:Y:S01]  /*0ca0*/  LDC R26, c[0x0][0x638] ;  /* 0x00018e00ff1a7b82 */ /* 0x000ea20000000800 */
[-CC-:B---3--:R-:W-:Y:S02]  /*0cb0*/  SHF.R.U64 R24, R29, R12.reuse, R5.reuse ;  /* 0x0000000c1d187219 */ /* 0x188fe40000001205 */
[-C--:B------:R-:W-:Y:S02]  /*0cc0*/  SHF.L.U32 R0, R9, R12.reuse, RZ ;  /* 0x0000000c09007219 */ /* 0x080fe400000006ff */
[----:B------:R-:W-:Y:S01]  /*0cd0*/  SHF.R.U32.HI R5, RZ, R12, R5 ;  /* 0x0000000cff057219 */ /* 0x000fe20000011605 */
[----:B------:R-:W-:Y:S01]  /*0ce0*/  IMAD.MOV.U32 R4, RZ, RZ, R24 ;  /* 0x000000ffff047224 */ /* 0x000fe200078e0018 */
[----:B------:R-:W-:Y:S01]  /*0cf0*/  LOP3.LUT R10, RZ, R0, RZ, 0x33, !PT ;  /* 0x00000000ff0a7212 */ /* 0x000fe200078e33ff */
[----:B------:R-:W3:Y:S01]  /*0d00*/  LDC R27, c[0x0][0x610] ;  /* 0x00018400ff1b7b82 */ /* 0x000ee20000000800 */
[----:B------:R-:W-:Y:S05]  /*0d10*/  @!P0 BRA `(.L_x_10) ;  /* 0x0000000000288947 */ /* 0x000fea0003800000 */
[----:B------:R-:W4:Y:S02]  /*0d20*/  LDC R9, c[0x0][0x64c] ;  /* 0x00019300ff097b82 */ /* 0x000f240000000800 */
[----:B----4-:R-:W-:-:S05]  /*0d30*/  IADD3 R9, P0, R24, R9, RZ ;  /* 0x0000000918097210 */ /* 0x010fca0007f1e0ff */
        /* <DEDUP_REMOVED lines=8> */
.L_x_10:
[----:B-1----:R-:W-:Y:S01]  /*0dc0*/  SHF.R.U64 R4, R4, R14, R5 ;  /* 0x0000000e04047219 */ /* 0x002fe20000001205 */
[----:B0-----:R-:W-:Y:S01]  /*0dd0*/  VIADD R6, R15, 0xffffffff ;  /* 0xffffffff0f067836 */ /* 0x001fe20000000000 */
[----:B------:R-:W-:Y:S02]  /*0de0*/  SHF.L.U32 R0, R25, R12, RZ ;  /* 0x0000000c19007219 */ /* 0x000fe400000006ff */
[----:B------:R-:W-:Y:S01]  /*0df0*/  LOP3.LUT R5, R29, R10, RZ, 0xc0, !PT ;  /* 0x0000000a1d057212 */ /* 0x000fe200078ec0ff */
[----:B------:R-:W-:Y:S01]  /*0e00*/  IMAD.MOV R7, RZ, RZ, -R4 ;  /* 0x000000ffff077224 */ /* 0x000fe200078e0a04 */
[----:B------:R-:W-:Y:S02]  /*0e10*/  SEL R3, R3, R28, !P1 ;  /* 0x0000001c03037207 */ /* 0x000fe40004800000 */
[----:B------:R-:W-:Y:S01]  /*0e20*/  LOP3.LUT R6, R13, R6, RZ, 0xc0, !PT ;  /* 0x000000060d067212 */ /* 0x000fe200078ec0ff */
[----:B------:R-:W-:Y:S02]  /*0e30*/  IMAD R4, R0, R4, R5 ;  /* 0x0000000400047224 */ /* 0x000fe400078e0205 */
[----:B--2---:R-:W-:-:S02]  /*0e40*/  IMAD R0, R7, R26, R24 ;  /* 0x0000001a07007224 */ /* 0x004fc400078e0218 */
[----:B---3--:R-:W-:Y:S02]  /*0e50*/  IMAD R3, R4, R27, R3 ;  /* 0x0000001b04037224 */ /* 0x008fe400078e0203 */
[----:B------:R-:W-:Y:S02]  /*0e60*/  IMAD R96, R0, R15, R6 ;  /* 0x0000000f00607224 */ /* 0x000fe400078e0206 */
[----:B------:R-:W-:-:S03]  /*0e70*/  IMAD.MOV.U32 R4, RZ, RZ, 0x1 ;  /* 0x00000001ff047424 */ /* 0x000fc600078e00ff */
[----:B------:R-:W-:Y:S02]  /*0e80*/  SEL R92, R96, R3, !P1 ;  /* 0x00000003605c7207 */ /* 0x000fe40004800000 */
[----:B------:R-:W-:Y:S02]  /*0e90*/  PRMT R0, R4, 0x7610, R0 ;  /* 0x0000761004007816 */ /* 0x000fe40000000000 */
[----:B------:R-:W-:-:S07]  /*0ea0*/  SEL R96, R3, R96, !P1 ;  /* 0x0000006003607207 */ /* 0x000fce0004800000 */
.L_x_8:
[----:B------:R-:W-:-:S08]  /*0eb0*/  NOP ;  /* 0x0000000000007918 */ /* 0x000fd00000000000 */
[----:B------:R-:W0:Y:S02]  /*0ec0*/  USETMAXREG.TRY_ALLOC.CTAPOOL UP0, 0xe8 ;  /* 0x000000e8000079c8 */ /* 0x000e240008000600 */
[----:B0-----:R-:W-:-:S13]  /*0ed0*/  PLOP3.LUT P0, PT, PT, PT, UP0, 0x80, 0x0 ;  /* 0x000000000000781c */ /* 0x001fda0003f0f008 */
[----:B------:R-:W-:Y:S05]  /*0ee0*/  @!P0 BRA `(.L_x_8) ;  /* 0xfffffffc00f08947 */ /* 0x000fea000383ffff */
[----:B------:R-:W-:Y:S01]  /*0ef0*/  ULDC.64 UR4, c[0x0][0x598] ;  /* 0x0001660000047ab9 */ /* 0x000fe20000000a00 */
[----:B------:R-:W-:Y:S01]  /*0f00*/  ULDC.64 UR36, c[0x0][0x208] ;  /* 0x0000820000247ab9 */ /* 0x000fe20000000a00 */
[----:B------:R-:W-:-:S04]  /*0f10*/  ISETP.NE.U32.AND P0, PT, RZ, UR4, PT ;  /* 0x00000004ff007c0c */ /* 0x000fc8000bf05070 */
[----:B------:R-:W-:-:S13]  /*0f20*/  ISETP.NE.AND.EX P0, PT, RZ, UR5, PT, P0 ;  /* 0x00000005ff007c0c */ /* 0x000fda000bf05300 */
[----:B------:R-:W-:Y:S05]  /*0f30*/  @!P0 BRA `(.L_x_11) ;  /* 0x00000000001c8947 */ /* 0x000fea0003800000 */
[----:B------:R-:W0:Y:S02]  /*0f40*/  LDC.64 R4, c[0x0][0x598] ;  /* 0x00016600ff047b82 */ /* 0x000e240000000a00 */
[----:B0-----:R-:W2:Y:S02]  /*0f50*/  LDG.E.64 R4, desc[UR36][R4.64] ;  /* 0x0000002404047981 */ /* 0x001ea4000c1e1b00 */
[----:B--2---:R-:W-:-:S04]  /*0f60*/  ISETP.NE.U32.AND P0, PT, R4, RZ, PT ;  /* 0x000000ff0400720c */ /* 0x004fc80003f05070 */
[----:B------:R-:W-:-:S13]  /*0f70*/  ISETP.NE.AND.EX P0, PT, R5, RZ, PT, P0 ;  /* 0x000000ff0500720c */ /* 0x000fda0003f05300 */
[----:B------:R-:W-:Y:S05]  /*0f80*/  @!P0 BRA `(.L_x_11) ;  /* 0x0000000000088947 */ /* 0x000fea0003800000 */
[----:B------:R0:W5:Y:S01]  /*0f90*/  LD.E R88, desc[UR36][R4.64] ;  /* 0x0000002404587980 */ /* 0x000162000c101900 */
[----:B------:R-:W-:Y:S05]  /*0fa0*/  BRA `(.L_x_12) ;  /* 0x0000000000247947 */ /* 0x000fea0003800000 */
.L_x_11:
[----:B------:R-:W-:Y:S02]  /*0fb0*/  ULDC.64 UR4, c[0x0][0x588] ;  /* 0x0001620000047ab9 */ /* 0x000fe40000000a00 */
[----:B------:R-:W-:-:S04]  /*0fc0*/  ISETP.NE.U32.AND P0, PT, RZ, UR4, PT ;  /* 0x00000004ff007c0c */ /* 0x000fc8000bf05070 */
[----:B------:R-:W-:-:S13]  /*0fd0*/  ISETP.NE.AND.EX P0, PT, RZ, UR5, PT, P0 ;  /* 0x00000005ff007c0c */ /* 0x000fda000bf05300 */
[----:B------:R-:W-:Y:S05]  /*0fe0*/  @!P0 BRA `(.L_x_13) ;  /* 0x00000000000c8947 */ /* 0x000fea0003800000 */
[----:B------:R-:W0:Y:S02]  /*0ff0*/  LDC.64 R4, c[0x0][0x588] ;  /* 0x00016200ff047b82 */ /* 0x000e240000000a00 */
[----:B0-----:R1:W5:Y:S01]  /*1000*/  LDG.E R88, desc[UR36][R4.64] ;  /* 0x0000002404587981 */ /* 0x001362000c1e1900 */
[----:B------:R-:W-:Y:S05]  /*1010*/  BRA `(.L_x_12) ;  /* 0x0000000000087947 */ /* 0x000fea0003800000 */
.L_x_13:
[----:B------:R-:W-:Y:S02]  /*1020*/  ULDC UR4, c[0x0][0x580] ;  /* 0x0001600000047ab9 */ /* 0x000fe40000000800 */
[----:B------:R-:W-:-:S07]  /*1030*/  IMAD.U32 R88, RZ, RZ, UR4 ;  /* 0x00000004ff587e24 */ /* 0x000fce000f8e00ff */
.L_x_12:
[----:B------:R-:W-:Y:S02]  /*1040*/  ULDC.64 UR4, c[0x0][0x5a0] ;  /* 0x0001680000047ab9 */ /* 0x000fe40000000a00 */
[----:B------:R-:W-:-:S04]  /*1050*/  ISETP.NE.U32.AND P0, PT, RZ, UR4, PT ;  /* 0x00000004ff007c0c */ /* 0x000fc8000bf05070 */
[----:B------:R-:W-:-:S13]  /*1060*/  ISETP.NE.AND.EX P0, PT, RZ, UR5, PT, P0 ;  /* 0x00000005ff007c0c */ /* 0x000fda000bf05300 */
[----:B------:R-:W-:Y:S05]  /*1070*/  @!P0 BRA `(.L_x_14) ;  /* 0x00000000001c8947 */ /* 0x000fea0003800000 */
[----:B01----:R-:W0:Y:S02]  /*1080*/  LDC.64 R4, c[0x0][0x5a0] ;  /* 0x00016800ff047b82 */ /* 0x003e240000000a00 */
[----:B0-----:R-:W2:Y:S02]  /*1090*/  LDG.E.64 R4, desc[UR36][R4.64] ;  /* 0x0000002404047981 */ /* 0x001ea4000c1e1b00 */
[----:B--2---:R-:W-:-:S04]  /*10a0*/  ISETP.NE.U32.AND P0, PT, R4, RZ, PT ;  /* 0x000000ff0400720c */ /* 0x004fc80003f05070 */
[----:B------:R-:W-:-:S13]  /*10b0*/  ISETP.NE.AND.EX P0, PT, R5, RZ, PT, P0 ;  /* 0x000000ff0500720c */ /* 0x000fda0003f05300 */
[----:B------:R-:W-:Y:S05]  /*10c0*/  @!P0 BRA `(.L_x_14) ;  /* 0x0000000000088947 */ /* 0x000fea0003800000 */
[----:B------:R0:W5:Y:S01]  /*10d0*/  LD.E R90, desc[UR36][R4.64] ;  /* 0x00000024045a7980 */ /* 0x000162000c101900 */
[----:B------:R-:W-:Y:S05]  /*10e0*/  BRA `(.L_x_15) ;  /* 0x0000000000247947 */ /* 0x000fea0003800000 */
.L_x_14:
[----:B------:R-:W-:Y:S02]  /*10f0*/  ULDC.64 UR4, c[0x0][0x590] ;  /* 0x0001640000047ab9 */ /* 0x000fe40000000a00 */
[----:B------:R-:W-:-:S04]  /*1100*/  ISETP.NE.U32.AND P0, PT, RZ, UR4, PT ;  /* 0x00000004ff007c0c */ /* 0x000fc8000bf05070 */
[----:B------:R-:W-:-:S13]  /*1110*/  ISETP.NE.AND.EX P0, PT, RZ, UR5, PT, P0 ;  /* 0x00000005ff007c0c */ /* 0x000fda000bf05300 */
[----:B------:R-:W-:Y:S05]  /*1120*/  @!P0 BRA `(.L_x_16) ;  /* 0x00000000000c8947 */ /* 0x000fea0003800000 */
[----:B------:R-:W2:Y:S02]  /*1130*/  LDC.64 R90, c[0x0][0x590] ;  /* 0x00016400ff5a7b82 */ /* 0x000ea40000000a00 */
[----:B--2---:R2:W5:Y:S01]  /*1140*/  LDG.E R90, desc[UR36][R90.64] ;  /* 0x000000245a5a7981 */ /* 0x004562000c1e1900 */
[----:B------:R-:W-:Y:S05]  /*1150*/  BRA `(.L_x_15) ;  /* 0x0000000000087947 */ /* 0x000fea0003800000 */
.L_x_16:
[----:B------:R-:W-:Y:S02]  /*1160*/  ULDC UR4, c[0x0][0x584] ;  /* 0x0001610000047ab9 */ /* 0x000fe40000000800 */
[----:B------:R-:W-:-:S07]  /*1170*/  IMAD.U32 R90, RZ, RZ, UR4 ;  /* 0x00000004ff5a7e24 */ /* 0x000fce000f8e00ff */
.L_x_15:
[----:B------:R-:W-:-:S13]  /*1180*/  LOP3.LUT P0, RZ, R0, 0xff, RZ, 0xc0, !PT ;  /* 0x000000ff00ff7812 */ /* 0x000fda000780c0ff */
[----:B------:R-:W-:Y:S05]  /*1190*/  @!P0 EXIT ;  /* 0x000000000000894d */ /* 0x000fea0003800000 */
[----:B------:R-:W-:Y:S01]  /*11a0*/  ULDC UR4, c[0x0][0x28c] ;  /* 0x0000a30000047ab9 */ /* 0x000fe20000000800 */
[----:B------:R-:W-:Y:S01]  /*11b0*/  LOP3.LUT R106, R19, 0x1, RZ, 0xfc, !PT ;  /* 0x00000001136a7812 */ /* 0x000fe200078efcff */
[----:B------:R-:W-:Y:S01]  /*11c0*/  UIADD3 UR4, UR4, 0x3f, URZ ;  /* 0x0000003f04047890 */ /* 0x000fe2000fffe03f */
[----:B------:R-:W-:Y:S01]  /*11d0*/  UMOV UR38, URZ ;  /* 0x0000003f00267c82 */ /* 0x000fe20008000000 */
[----:B------:R-:W-:Y:S02]  /*11e0*/  UMOV UR39, URZ ;  /* 0x0000003f00277c82 */ /* 0x000fe40008000000 */
[----:B------:R-:W-:-:S04]  /*11f0*/  USHF.R.S32.HI UR5, URZ, 0x1f, UR4 ;  /* 0x0000001f3f057899 */ /* 0x000fc80008011404 */
[----:B------:R-:W-:-:S04]  /*1200*/  ULEA.HI UR5, UR5, UR4, URZ, 0x6 ;  /* 0x0000000405057291 */ /* 0x000fc8000f8f303f */
[----:B------:R-:W-:-:S12]  /*1210*/  USHF.R.S32.HI UR40, URZ, 0x6, UR5 ;  /* 0x000000063f287899 */ /* 0x000fd80008011405 */
.L_x_162:
[----:B------:R-:W-:Y:S01]  /*1220*/  LOP3.LUT R0, R18, 0x80, RZ, 0xc0, !PT ;  /* 0x0000008012007812 */ /* 0x000fe200078ec0ff */
[----:B---3--:R-:W3:Y:S01]  /*1230*/  S2UR UR7, SR_CgaCtaId ;  /* 0x00000000000779c3 */ /* 0x008ee20000008800 */
[----:B------:R-:W-:Y:S02]  /*1240*/  UMOV UR6, 0x400 ;  /* 0x0000040000067882 */ /* 0x000fe40000000000 */
[----:B------:R-:W-:-:S06]  /*1250*/  SHF.R.U32.HI R0, RZ, 0x7, R0 ;  /* 0x00000007ff007819 */ /* 0x000fcc0000011600 */
[----:B----4-:R-:W4:Y:S01]  /*1260*/  SHFL.IDX PT, R0, R0, RZ, 0x1f ;  /* 0x00001fff00007589 */ /* 0x010f2200000e0000 */
[----:B---3--:R-:W-:Y:S01]  /*1270*/  ULEA UR6, UR7, UR6, 0x18 ;  /* 0x0000000607067291 */ /* 0x008fe2000f8ec03f */
[----:B----4-:R-:W-:-:S13]  /*1280*/  R2UR UR4, R0 ;  /* 0x00000000000472ca */ /* 0x010fda00000e0000 */
[----:B------:R-:W-:-:S04]  /*1290*/  ULEA.HI UR5, UR4, UR4, URZ, 0x1 ;  /* 0x0000000404057291 */ /* 0x000fc8000f8f083f */
[----:B------:R-:W-:-:S04]  /*12a0*/  ULOP3.LUT UR5, UR5, 0x7fffe, URZ, 0xc0, !UPT ;  /* 0x0007fffe05057892 */ /* 0x000fc8000f8ec03f */
[----:B------:R-:W-:-:S03]  /*12b0*/  UIADD3 UR5, UR4, -UR5, URZ ;  /* 0x8000000504057290 */ /* 0x000fc6000fffe03f */
[----:B------:R-:W-:Y:S01]  /*12c0*/  ULDC UR4, c[0x0][0x28c] ;  /* 0x0000a30000047ab9 */ /* 0x000fe20000000800 */
[----:B------:R-:W-:Y:S01]  /*12d0*/  ULEA UR5, UR5, UR6, 0xd ;  /* 0x0000000605057291 */ /* 0x000fe2000f8e683f */
[----:B------:R-:W-:-:S03]  /*12e0*/  ISETP.LT.AND P0, PT, RZ, UR4, PT ;  /* 0x00000004ff007c0c */ /* 0x000fc6000bf01270 */
[----:B------:R-:W-:-:S04]  /*12f0*/  UIADD3 UR5, UR5, 0x100, URZ ;  /* 0x0000010005057890 */ /* 0x000fc8000fffe03f */
[----:B------:R-:W-:-:S04]  /*1300*/  USHF.R.U32.HI UR5, URZ, 0x4, UR5 ;  /* 0x000000043f057899 */ /* 0x000fc80008011605 */
[----:B------:R-:W-:Y:S02]  /*1310*/  ULOP3.LUT UR41, UR5, 0x3fff, URZ, 0xc0, !UPT ;  /* 0x00003fff05297892 */ /* 0x000fe4000f8ec03f */
[----:B01---5:R-:W-:Y:S10]  /*1320*/  @P0 BRA `(.L_x_17) ;  /* 0x0000000000400947 */ /* 0x023ff40003800000 */
[----:B------:R-:W-:Y:S01]  /*1330*/  MOV R0, 0x0 ;  /* 0x0000000000007802 */ /* 0x000fe20000000f00 */
[----:B------:R-:W-:Y:S01]  /*1340*/  ULDC.64 UR4, c[0x4][0x68] ;  /* 0x01001a0000047ab9 */ /* 0x000fe20000000a00 */
[----:B------:R-:W-:Y:S01]  /*1350*/  ULDC.64 UR6, c[0x4][0x8] ;  /* 0x0100020000067ab9 */ /* 0x000fe20000000a00 */
[----:B01----:R-:W-:Y:S01]  /*1360*/  IMAD.U32 R4, RZ, RZ, UR4 ;  /* 0x00000004ff047e24 */ /* 0x003fe2000f8e00ff */
[----:B------:R0:W1:Y:S01]  /*1370*/  LDC.64 R14, c[0x4][R0] ;  /* 0x01000000000e7b82 */ /* 0x0000620000000a00 */
[----:B------:R-:W-:Y:S01]  /*1380*/  IMAD.U32 R5, RZ, RZ, UR5 ;  /* 0x00000005ff057e24 */ /* 0x000fe2000f8e00ff */
[----:B------:R-:W-:Y:S01]  /*1390*/  ULDC.64 UR4, c[0x4][0x70] ;  /* 0x01001c0000047ab9 */ /* 0x000fe20000000a00 */
[----:B------:R-:W-:Y:S02]  /*13a0*/  IMAD.U32 R10, RZ, RZ, UR6 ;  /* 0x00000006ff0a7e24 */ /* 0x000fe4000f8e00ff */
[----:B------:R-:W-:Y:S02]  /*13b0*/  IMAD.U32 R6, RZ, RZ, UR4 ;  /* 0x00000004ff067e24 */ /* 0x000fe4000f8e00ff */
[----:B------:R-:W-:-:S02]  /*13c0*/  IMAD.U32 R7, RZ, RZ, UR5 ;  /* 0x00000005ff077e24 */ /* 0x000fc4000f8e00ff */
[----:B------:R-:W-:Y:S02]  /*13d0*/  IMAD.U32 R11, RZ, RZ, UR7 ;  /* 0x00000007ff0b7e24 */ /* 0x000fe4000f8e00ff */
[----:B------:R-:W-:Y:S02]  /*13e0*/  IMAD.MOV.U32 R8, RZ, RZ, 0x1e1 ;  /* 0x000001e1ff087424 */ /* 0x000fe400078e00ff */
[----:B------:R-:W-:Y:S02]  /*13f0*/  IMAD.MOV.U32 R12, RZ, RZ, 0x1 ;  /* 0x00000001ff0c7424 */ /* 0x000fe400078e00ff */
[----:B0-----:R-:W-:-:S07]  /*1400*/  IMAD.MOV.U32 R13, RZ, RZ, RZ ;  /* 0x000000ffff0d7224 */ /* 0x001fce00078e00ff */
[----:B------:R-:W-:-:S07]  /*1410*/  LEPC R20, `(.L_x_17) ;  /* 0x000000001014794e */ /* 0x000fce0000000000 */
[----:B-12--5:R-:W-:Y:S05]  /*1420*/  CALL.ABS.NOINC R14 ;  /* 0x000000000e007343 */ /* 0x026fea0003c00000 */
.L_x_17:
[----:B------:R-:W-:-:S13]  /*1430*/  ISETP.NE.AND P0, PT, R106, 0x3, PT ;  /* 0x000000036a00780c */ /* 0x000fda0003f05270 */
[----:B------:R-:W-:Y:S05]  /*1440*/  @!P0 BRA `(.L_x_18) ;  /* 0x0000000000048947 */ /* 0x000fea0003800000 */
[----:B------:R-:W-:Y:S01]  /*1450*/  BPT.TRAP 0x1 ;  /* 0x000000040000795c */ /* 0x000fe20000300000 */
.L_x_18:
[----:B------:R-:W3:Y:S01]  /*1460*/  S2UR UR5, SR_CgaCtaId ;  /* 0x00000000000579c3 */ /* 0x000ee20000008800 */
[----:B------:R-:W-:Y:S01]  /*1470*/  UMOV UR4, 0x400 ;  /* 0x0000040000047882 */ /* 0x000fe20000000000 */
[----:B------:R-:W-:Y:S02]  /*1480*/  IMAD.U32 R0, RZ, RZ, UR38 ;  /* 0x00000026ff007e24 */ /* 0x000fe4000f8e00ff */
[----:B------:R-:W-:-:S03]  /*1490*/  IMAD.U32 R3, RZ, RZ, UR39 ;  /* 0x00000027ff037e24 */ /* 0x000fc6000f8e00ff */
[----:B------:R-:W-:Y:S01]  /*14a0*/  SHF.L.U32 R0, R0, 0x1f, RZ ;  /* 0x0000001f00007819 */ /* 0x000fe200000006ff */
[----:B---3--:R-:W-:-:S06]  /*14b0*/  ULEA UR4, UR5, UR4, 0x18 ;  /* 0x0000000405047291 */ /* 0x008fcc000f8ec03f */
[----:B------:R-:W-:-:S04]  /*14c0*/  IMAD.U32 R6, RZ, RZ, UR4 ;  /* 0x00000004ff067e24 */ /* 0x000fc8000f8e00ff */
[----:B------:R-:W-:-:S04]  /*14d0*/  IMAD R3, R3, 0x8, R6 ;  /* 0x0000000803037824 */ /* 0x000fc800078e0206 */
[----:B------:R3:W4:Y:S01]  /*14e0*/  SYNCS.PHASECHK.TRANS64.TRYWAIT P1, [R3+URZ], R0 ;  /* 0x00000000030075a7 */ /* 0x000722000802017f */
[----:B------:R-:W-:Y:S05]  /*14f0*/  @!P0 BRA `(.L_x_19) ;  /* 0x0000000000048947 */ /* 0x000fea0003800000 */
[----:B------:R-:W-:Y:S01]  /*1500*/  BPT.TRAP 0x1 ;  /* 0x000000040000795c */ /* 0x000fe20000300000 */
.L_x_19:
[----:B----4-:R-:W-:Y:S05]  /*1510*/  @P1 BRA `(.L_x_20) ;  /* 0x0000000000081947 */ /* 0x010fea0003800000 */
[----:B------:R-:W4:Y:S02]  /*1520*/  SYNCS.PHASECHK.TRANS64.TRYWAIT P1, [R3+URZ], R0 ;  /* 0x00000000030075a7 */ /* 0x000f24000802017f */
[----:B----4-:R-:W-:Y:S05]  /*1530*/  @!P1 BRA `(.L_x_21) ;  /* 0x00000078004c9947 */ /* 0x010fea0003800000 */
.L_x_20:
[----:B------:R-:W-:-:S04]  /*1540*/  UISETP.LT.AND UP0, UPT, UR40, 0x1, UPT ;  /* 0x000000012800788c */ /* 0x000fc8000bf01270 */
[----:B------:R-:W-:-:S06]  /*1550*/  USEL UR4, UR40, 0x1, UP0 ;  /* 0x0000000128047887 */ /* 0x000fcc0008000000 */
[----:B---34-:R-:W-:Y:S01]  /*1560*/  IMAD.U32 R0, RZ, RZ, UR4 ;  /* 0x00000004ff007e24 */ /* 0x018fe2000f8e00ff */
[----:B------:R-:W-:Y:S05]  /*1570*/  WARPSYNC.ALL ;  /* 0x0000000000007948 */ /* 0x000fea0003800000 */
[----:B------:R-:W-:-:S04]  /*1580*/  IADD3 R0, -R0, UR40, RZ ;  /* 0x0000002800007c10 */ /* 0x000fc8000fffe1ff */
[----:B------:R-:W-:Y:S02]  /*1590*/  ISETP.GE.AND P1, PT, R0, 0x1, PT ;  /* 0x000000010000780c */ /* 0x000fe40003f26270 */
[----:B------:R-:W-:Y:S01]  /*15a0*/  R2UR UR4, R6 ;  /* 0x00000000060472ca */ /* 0x000fe200000e0000 */
[----:B------:R-:W-:Y:S01]  /*15b0*/  WARPGROUP.ARRIVE ;  /* 0x00000000000079c5 */ /* 0x000fe20000000000 */
[----:B------:R-:W-:Y:S01]  /*15c0*/  UMOV UR9, 0x40000040 ;  /* 0x4000004000097882 */ /* 0x000fe20000000000 */
[----:B------:R-:W-:-:S10]  /*15d0*/  UMOV UR11, 0x40000040 ;  /* 0x40000040000b7882 */ /* 0x000fd40000000000 */
[----:B------:R-:W-:-:S04]  /*15e0*/  UIADD3 UR4, UR4, 0x28100, URZ ;  /* 0x0002810004047890 */ /* 0x000fc8000fffe03f */
[----:B------:R-:W-:-:S04]  /*15f0*/  USHF.R.U32.HI UR4, URZ, 0x4, UR4 ;  /* 0x000000043f047899 */ /* 0x000fc80008011604 */
[----:B------:R-:W-:Y:S02]  /*1600*/  ULOP3.LUT UR5, UR4, 0x3fff, URZ, 0xc0, !UPT ;  /* 0x00003fff04057892 */ /* 0x000fe4000f8ec03f */
[----:B------:R-:W-:Y:S02]  /*1610*/  ULOP3.LUT UR4, UR41, 0x10000, URZ, 0xfc, !UPT ;  /* 0x0001000029047892 */ /* 0x000fe4000f8efc3f */
[----:B------:R-:W-:Y:S02]  /*1620*/  ULOP3.LUT UR5, UR5, 0x10000, URZ, 0xfc, !UPT ;  /* 0x0001000005057892 */ /* 0x000fe4000f8efc3f */
[----:B------:R-:W-:Y:S02]  /*1630*/  ULEA UR7, UR39, UR4, 0xb ;  /* 0x0000000427077291 */ /* 0x000fe4000f8e583f */
[----:B------:R-:W-:Y:S02]  /*1640*/  ULEA UR6, UR39, UR5, 0x9 ;  /* 0x0000000527067291 */ /* 0x000fe4000f8e483f */
[----:B------:R-:W-:-:S03]  /*1650*/  UIADD3 UR12, UR7, 0x400, URZ ;  /* 0x00000400070c7890 */ /* 0x000fc6000fffe03f */
[----:B------:R-:W-:Y:S02]  /*1660*/  UMOV UR8, UR7 ;  /* 0x0000000700087c82 */ /* 0x000fe40008000000 */
[----:B------:R-:W-:Y:S02]  /*1670*/  UMOV UR10, UR6 ;  /* 0x00000006000a7c82 */ /* 0x000fe40008000000 */
[----:B------:R-:W-:Y:S01]  /*1680*/  HGMMA.64x64x16.F32.BF16 R56, gdesc[UR8], RZ, !UPT, gsb0 ;  /* 0x00e00000083879f0 */ /* 0x000fe2000c0018ff */
[----:B------:R-:W-:Y:S01]  /*1690*/  UMOV UR8, UR12 ;  /* 0x0000000c00087c82 */ /* 0x000fe20008000000 */
[----:B------:R-:W-:Y:S01]  /*16a0*/  UMOV UR9, 0x40000040 ;  /* 0x4000004000097882 */ /* 0x000fe20000000000 */
[----:B------:R-:W-:Y:S01]  /*16b0*/  UIADD3 UR12, UR7, 0x402, URZ ;  /* 0x00000402070c7890 */ /* 0x000fe2000fffe03f */
[----:B------:R-:W-:Y:S02]  /*16c0*/  WARPGROUP.DEPBAR.LE gsb0, 0x0 ;  /* 0x00008000000079c5 */ /* 0x000fe40000010000 */
[----:B------:R-:W-:-:S06]  /*16d0*/  WARPGROUP.ARRIVE ;  /* 0x00000000000079c5 */ /* 0x000fcc0000000000 */
[----:B------:R-:W-:Y:S01]  /*16e0*/  HGMMA.64x64x16.F32.BF16 R24, gdesc[UR8], RZ, !UPT, gsb0 ;  /* 0x00e00000081879f0 */ /* 0x000fe2000c0018ff */
[----:B------:R-:W-:Y:S02]  /*16f0*/  UIADD3 UR8, UR7, 0x2, URZ ;  /* 0x0000000207087890 */ /* 0x000fe4000fffe03f */
[----:B------:R-:W-:Y:S01]  /*1700*/  UIADD3 UR10, UR6, 0x2, URZ ;  /* 0x00000002060a7890 */ /* 0x000fe2000fffe03f */
[----:B------:R-:W-:Y:S01]  /*1710*/  UMOV UR9, 0x40000040 ;  /* 0x4000004000097882 */ /* 0x000fe20000000000 */
[----:B------:R-:W-:Y:S01]  /*1720*/  UMOV UR11, 0x40000040 ;  /* 0x40000040000b7882 */ /* 0x000fe20000000000 */
[----:B------:R-:W-:Y:S02]  /*1730*/  WARPGROUP.DEPBAR.LE gsb0, 0x0 ;  /* 0x00008000000079c5 */ /* 0x000fe40000010000 */
[----:B------:R-:W-:-:S06]  /*1740*/  WARPGROUP.ARRIVE ;  /* 0x00000000000079c5 */ /* 0x000fcc0000000000 */
[----:B------:R-:W-:Y:S01]  /*1750*/  HGMMA.64x64x16.F32.BF16 R56, gdesc[UR8], R56, gsb0 ;  /* 0x00e00000083879f0 */ /* 0x000fe20008001838 */
[----:B------:R-:W-:Y:S01]  /*1760*/  UMOV UR8, UR12 ;  /* 0x0000000c00087c82 */ /* 0x000fe20008000000 */
[----:B------:R-:W-:Y:S01]  /*1770*/  UMOV UR9, 0x40000040 ;  /* 0x4000004000097882 */ /* 0x000fe20000000000 */
[----:B------:R-:W-:Y:S01]  /*1780*/  UIADD3 UR12, UR7, 0x404, URZ ;  /* 0x00000404070c7890 */ /* 0x000fe2000fffe03f */
[----:B------:R-:W-:Y:S02]  /*1790*/  WARPGROUP.DEPBAR.LE gsb0, 0x0 ;  /* 0x00008000000079c5 */ /* 0x000fe40000010000 */
[----:B------:R-:W-:-:S06]  /*17a0*/  WARPGROUP.ARRIVE ;  /* 0x00000000000079c5 */ /* 0x000fcc0000000000 */
[----:B------:R-:W-:Y:S01]  /*17b0*/  HGMMA.64x64x16.F32.BF16 R24, gdesc[UR8], R24, gsb0 ;  /* 0x00e00000081879f0 */ /* 0x000fe20008001818 */
        /* <DEDUP_REMOVED lines=9> */
[----:B------:R-:W-:Y:S02]  /*1850*/  WARPGROUP.DEPBAR.LE gsb0, 0x0 ;  /* 0x00008000000079c5 */ /* 0x000fe40000010000 */
[----:B------:R-:W-:-:S06]  /*1860*/  WARPGROUP.ARRIVE ;  /* 0x00000000000079c5 */ /* 0x000fcc0000000000 */
[----:B------:R-:W-:Y:S01]  /*1870*/  HGMMA.64x64x16.F32.BF16 R24, gdesc[UR8], R24, gsb0 ;  /* 0x00e00000081879f0 */ /* 0x000fe20008001818 */
[----:B------:R-:W-:Y:S02]  /*1880*/  UIADD3 UR8, UR7, 0x6, URZ ;  /* 0x0000000607087890 */ /* 0x000fe4000fffe03f */
[----:B------:R-:W-:Y:S01]  /*1890*/  UIADD3 UR10, UR6, 0x6, URZ ;  /* 0x00000006060a7890 */ /* 0x000fe2000fffe03f */
[----:B------:R-:W-:Y:S01]  /*18a0*/  UMOV UR9, 0x40000040 ;  /* 0x4000004000097882 */ /* 0x000fe20000000000 */
[----:B------:R-:W-:Y:S01]  /*18b0*/  UMOV UR11, 0x40000040 ;  /* 0x40000040000b7882 */ /* 0x000fe20000000000 */
[----:B------:R-:W-:Y:S01]  /*18c0*/  UIADD3 UR7, UR7, 0x406, URZ ;  /* 0x0000040607077890 */ /* 0x000fe2000fffe03f */
[----:B------:R-:W-:Y:S02]  /*18d0*/  WARPGROUP.DEPBAR.LE gsb0, 0x0 ;  /* 0x00008000000079c5 */ /* 0x000fe40000010000 */
[----:B------:R-:W-:-:S06]  /*18e0*/  WARPGROUP.ARRIVE ;  /* 0x00000000000079c5 */ /* 0x000fcc0000000000 */
[----:B------:R-:W-:Y:S01]  /*18f0*/  HGMMA.64x64x16.F32.BF16 R56, gdesc[UR8], R56, gsb0 ;  /* 0x00e00000083879f0 */ /* 0x000fe20008001838 */
[----:B------:R-:W-:Y:S01]  /*1900*/  UMOV UR8, UR7 ;  /* 0x0000000700087c82 */ /* 0x000fe20008000000 */
[----:B------:R-:W-:Y:S01]  /*1910*/  UMOV UR9, 0x40000040 ;  /* 0x4000004000097882 */ /* 0x000fe20000000000 */
[----:B------:R-:W-:Y:S02]  /*1920*/  WARPGROUP.DEPBAR.LE gsb0, 0x0 ;  /* 0x00008000000079c5 */ /* 0x000fe40000010000 */
[----:B------:R-:W-:-:S06]  /*1930*/  WARPGROUP.ARRIVE ;  /* 0x00000000000079c5 */ /* 0x000fcc0000000000 */
[----:B------:R-:W-:Y:S03]  /*1940*/  HGMMA.64x64x16.F32.BF16 R24, gdesc[UR8], R24, gsb0 ;  /* 0x00e00000081879f0 */ /* 0x000fe60008001818 */
[----:B------:R-:W-:Y:S02]  /*1950*/  WARPGROUP.DEPBAR.LE gsb0, 0x0 ;  /* 0x00008000000079c5 */ /* 0x000fe40000010000 */
[----:B------:R-:W-:Y:S05]  /*1960*/  @!P1 BRA `(.L_x_22) ;  /* 0x0000000400849947 */ /* 0x000fea0003800000 */
[----:B------:R-:W-:Y:S02]  /*1970*/  UIADD3 UR6, UR39, 0x1, URZ ;  /* 0x0000000127067890 */ /* 0x000fe4000fffe03f */
[----:B------:R-:W-:Y:S02]  /*1980*/  IMAD.U32 R3, RZ, RZ, UR39 ;  /* 0x00000027ff037e24 */ /* 0x000fe4000f8e00ff */
[----:B------:R-:W-:-:S04]  /*1990*/  UISETP.NE.AND UP0, UPT, UR6, 0x5, UPT ;  /* 0x000000050600788c */ /* 0x000fc8000bf05270 */
[----:B------:R-:W-:Y:S02]  /*19a0*/  USEL UR7, URZ, 0x1, UP0 ;  /* 0x000000013f077887 */ /* 0x000fe40008000000 */
[----:B------:R-:W-:Y:S02]  /*19b0*/  USEL UR6, UR6, URZ, UP0 ;  /* 0x0000003f06067287 */ /* 0x000fe40008000000 */
[----:B------:R-:W-:-:S06]  /*19c0*/  ULOP3.LUT UR7, UR38, UR7, URZ, 0x3c, !UPT ;  /* 0x0000000726077292 */ /* 0x000fcc000f8e3c3f */
[----:B------:R-:W-:-:S07]  /*19d0*/  IMAD.U32 R7, RZ, RZ, UR7 ;  /* 0x00000007ff077e24 */ /* 0x000fce000f8e00ff */
.L_x_29:
[----:B------:R-:W-:Y:S05]  /*19e0*/  @!P0 BRA `(.L_x_23) ;  /* 0x0000000000048947 */ /* 0x000fea0003800000 */
[----:B------:R-:W-:Y:S01]  /*19f0*/  BPT.TRAP 0x1 ;  /* 0x000000040000795c */ /* 0x000fe20000300000 */
.L_x_23:
[----:B------:R-:W3:Y:S01]  /*1a00*/  S2UR UR8, SR_CgaCtaId ;  /* 0x00000000000879c3 */ /* 0x000ee20000008800 */
[----:B------:R-:W-:Y:S01]  /*1a10*/  UMOV UR7, 0x400 ;  /* 0x0000040000077882 */ /* 0x000fe20000000000 */
[----:B01----:R-:W-:Y:S01]  /*1a20*/  IMAD.U32 R5, RZ, RZ, UR6 ;  /* 0x00000006ff057e24 */ /* 0x003fe2000f8e00ff */
[----:B------:R-:W-:Y:S01]  /*1a30*/  SHF.L.U32 R4, R7, 0x1f, RZ ;  /* 0x0000001f07047819 */ /* 0x000fe200000006ff */
[----:B---3--:R-:W-:-:S06]  /*1a40*/  ULEA UR7, UR8, UR7, 0x18 ;  /* 0x0000000708077291 */ /* 0x008fcc000f8ec03f */
[----:B------:R-:W-:-:S04]  /*1a50*/  IMAD.U32 R6, RZ, RZ, UR7 ;  /* 0x00000007ff067e24 */ /* 0x000fc8000f8e00ff */
[----:B------:R-:W-:-:S04]  /*1a60*/  IMAD R5, R5, 0x8, R6 ;  /* 0x0000000805057824 */ /* 0x000fc800078e0206 */
[----:B------:R0:W1:Y:S01]  /*1a70*/  SYNCS.PHASECHK.TRANS64.TRYWAIT P1, [R5+URZ], R4 ;  /* 0x00000004050075a7 */ /* 0x000062000802017f */
[----:B------:R-:W-:Y:S05]  /*1a80*/  @!P0 BRA `(.L_x_24) ;  /* 0x0000000000048947 */ /* 0x000fea0003800000 */
[----:B------:R-:W-:Y:S01]  /*1a90*/  BPT.TRAP 0x1 ;  /* 0x000000040000795c */ /* 0x000fe20000300000 */
.L_x_24:
[----:B-1----:R-:W-:Y:S05]  /*1aa0*/  @P1 BRA `(.L_x_25) ;  /* 0x0000000000081947 */ /* 0x002fea0003800000 */
[----:B------:R-:W1:Y:S02]  /*1ab0*/  SYNCS.PHASECHK.TRANS64.TRYWAIT P1, [R5+URZ], R4 ;  /* 0x00000004050075a7 */ /* 0x000e64000802017f */
[----:B-1----:R-:W-:Y:S05]  /*1ac0*/  @!P1 BRA `(.L_x_26) ;  /* 0x0000007000fc9947 */ /* 0x002fea0003800000 */
.L_x_25:
[----:B------:R-:W-:Y:S01]  /*1ad0*/  ULEA UR7, UR6, UR5, 0x9 ;  /* 0x0000000506077291 */ /* 0x000fe2000f8e483f */
[----:B------:R-:W-:Y:S01]  /*1ae0*/  WARPGROUP.ARRIVE ;  /* 0x00000000000079c5 */ /* 0x000fe20000000000 */
[----:B------:R-:W-:Y:S01]  /*1af0*/  ULEA UR12, UR6, UR4, 0xb ;  /* 0x00000004060c7291 */ /* 0x000fe2000f8e583f */
[----:B------:R-:W-:Y:S01]  /*1b00*/  UMOV UR11, 0x40000040 ;  /* 0x40000040000b7882 */ /* 0x000fe20000000000 */
[----:B------:R-:W-:Y:S02]  /*1b10*/  UMOV UR9, 0x40000040 ;  /* 0x4000004000097882 */ /* 0x000fe40000000000 */
[----:B------:R-:W-:Y:S01]  /*1b20*/  UIADD3 UR13, UR12, 0x400, URZ ;  /* 0x000004000c0d7890 */ /* 0x000fe2000fffe03f */
[----:B------:R-:W-:Y:S02]  /*1b30*/  UMOV UR10, UR7 ;  /* 0x00000007000a7c82 */ /* 0x000fe40008000000 */
[----:B------:R-:W-:Y:S02]  /*1b40*/  UMOV UR8, UR12 ;  /* 0x0000000c00087c82 */ /* 0x000fe40008000000 */
[----:B------:R-:W-:Y:S01]  /*1b50*/  HGMMA.64x64x16.F32.BF16 R56, gdesc[UR8], R56, gsb0 ;  /* 0x00e00000083879f0 */ /* 0x000fe20008001838 */
[----:B------:R-:W-:Y:S01]  /*1b60*/  UMOV UR9, 0x40000040 ;  /* 0x4000004000097882 */ /* 0x000fe20000000000 */
[----:B------:R-:W-:Y:S01]  /*1b70*/  UMOV UR8, UR13 ;  /* 0x0000000d00087c82 */ /* 0x000fe20008000000 */
[----:B------:R-:W-:Y:S01]  /*1b80*/  UIADD3 UR13, UR12, 0x402, URZ ;  /* 0x000004020c0d7890 */ /* 0x000fe2000fffe03f */
[----:B------:R-:W-:-:S02]  /*1b90*/  WARPGROUP.DEPBAR.LE gsb0, 0x0 ;  /* 0x00008000000079c5 */ /* 0x000fc40000010000 */
        /* <DEDUP_REMOVED lines=42> */
[----:B------:R-:W-:Y:S01]  /*1e40*/  BPT.TRAP 0x1 ;  /* 0x000000040000795c */ /* 0x000fe20000300000 */
.L_x_27:
[----:B------:R-:W-:-:S13]  /*1e50*/  ISETP.NE.AND P1, PT, R23, RZ, PT ;  /* 0x000000ff1700720c */ /* 0x000fda0003f25270 */
[----:B01----:R-:W-:-:S04]  /*1e60*/  @P1 IMAD R4, R3, 0x8, R6 ;  /* 0x0000000803041824 */ /* 0x003fc800078e0206 */
[----:B------:R-:W-:-:S05]  /*1e70*/  @P1 VIADD R5, R4, 0x28 ;  /* 0x0000002804051836 */ /* 0x000fca0000000000 */
[----:B------:R-:W-:-:S04]  /*1e80*/  @P1 PRMT R5, R22, 0x654, R5 ;  /* 0x0000065416051816 */ /* 0x000fc80000000005 */
[----:B------:R0:W-:Y:S01]  /*1e90*/  @P1 SYNCS.ARRIVE.TRANS64.RED.A1T0 RZ, [R5+URZ], RZ ;  /* 0x000000ff05ff19a7 */ /* 0x0001e2000810043f */
[----:B------:R-:W-:-:S13]  /*1ea0*/  ISETP.GT.U32.AND P1, PT, R19, 0x1, PT ;  /* 0x000000011300780c */ /* 0x000fda0003f24070 */
[----:B0-----:R-:W-:Y:S05]  /*1eb0*/  @P1 BRA `(.L_x_28) ;  /* 0x0000000000041947 */ /* 0x001fea0003800000 */
[----:B------:R-:W-:Y:S01]  /*1ec0*/  BPT.TRAP 0x1 ;  /* 0x000000040000795c */ /* 0x000fe20000300000 */
.L_x_28:
[----:B------:R-:W-:Y:S01]  /*1ed0*/  UIADD3 UR6, UR6, 0x1, URZ ;  /* 0x0000000106067890 */ /* 0x000fe2000fffe03f */
[C---:B------:R-:W-:Y:S01]  /*1ee0*/  ISETP.GT.AND P2, PT, R0.reuse, 0x1, PT ;  /* 0x000000010000780c */ /* 0x040fe20003f44270 */
[----:B------:R-:W-:Y:S02]  /*1ef0*/  VIADD R3, R3, 0x1 ;  /* 0x0000000103037836 */ /* 0x000fe40000000000 */
[----:B------:R-:W-:Y:S01]  /*1f00*/  UISETP.NE.AND UP0, UPT, UR6, 0x5, UPT ;  /* 0x000000050600788c */ /* 0x000fe2000bf05270 */
[----:B------:R-:W-:Y:S02]  /*1f10*/  VIADD R0, R0, 0xffffffff ;  /* 0xffffffff00007836 */ /* 0x000fe40000000000 */
[C---:B------:R-:W-:Y:S01]  /*1f20*/  ISETP.NE.AND P1, PT, R3.reuse, 0x5, PT ;  /* 0x000000050300780c */ /* 0x040fe20003f25270 */
[----:B------:R-:W-:Y:S02]  /*1f30*/  USEL UR7, URZ, 0x1, UP0 ;  /* 0x000000013f077887 */ /* 0x000fe40008000000 */
[----:B------:R-:W-:Y:S01]  /*1f40*/  USEL UR6, UR6, URZ, UP0 ;  /* 0x0000003f06067287 */ /* 0x000fe20008000000 */
[----:B------:R-:W-:-:S03]  /*1f50*/  SEL R3, R3, RZ, P1 ;  /* 0x000000ff03037207 */ /* 0x000fc60000800000 */
[----:B------:R-:W-:Y:S01]  /*1f60*/  LOP3.LUT R7, R7, UR7, RZ, 0x3c, !PT ;  /* 0x0000000707077c12 */ /* 0x000fe2000f8e3cff */
[----:B------:R-:W-:Y:S07]  /*1f70*/  @P2 BRA `(.L_x_29) ;  /* 0xfffffff800982947 */ /* 0x000fee000383ffff */
.L_x_22:
[----:B------:R-:W3:Y:S02]  /*1f80*/  LDC R0, c[0x0][0x28c] ;  /* 0x0000a300ff007b82 */ /* 0x000ee40000000800 */
[----:B---3--:R-:W-:-:S13]  /*1f90*/  ISETP.GE.AND P1, PT, R0, 0x1, PT ;  /* 0x000000010000780c */ /* 0x008fda0003f26270 */
[----:B------:R-:W-:Y:S05]  /*1fa0*/  @!P1 BRA `(.L_x_30) ;  /* 0x0000000000509947 */ /* 0x000fea0003800000 */
[----:B------:R-:W-:Y:S05]  /*1fb0*/  @!P0 BRA `(.L_x_31) ;  /* 0x0000000000048947 */ /* 0x000fea0003800000 */
[----:B------:R-:W-:Y:S01]  /*1fc0*/  BPT.TRAP 0x1 ;  /* 0x000000040000795c */ /* 0x000fe20000300000 */
.L_x_31:
[----:B------:R-:W-:Y:S01]  /*1fd0*/  ISETP.NE.AND P0, PT, R23, RZ, PT ;  /* 0x000000ff1700720c */ /* 0x000fe20003f05270 */
[----:B------:R-:W-:Y:S01]  /*1fe0*/  BSSY B0, `(.L_x_32) ;  /* 0x000000e000007945 */ /* 0x000fe20003800000 */
[----:B------:R-:W-:-:S11]  /*1ff0*/  ISETP.GT.U32.AND P1, PT, R19, 0x1, PT ;  /* 0x000000011300780c */ /* 0x000fd60003f24070 */
[----:B------:R-:W-:Y:S05]  /*2000*/  @!P0 BRA `(.L_x_33) ;  /* 0x00000000002c8947 */ /* 0x000fea0003800000 */
[----:B------:R-:W-:-:S04]  /*2010*/  UISETP.LT.AND UP0, UPT, UR40, 0x1, UPT ;  /* 0x000000012800788c */ /* 0x000fc8000bf01270 */
[----:B------:R-:W-:-:S04]  /*2020*/  USEL UR6, UR40, 0x1, UP0 ;  /* 0x0000000128067887 */ /* 0x000fc80008000000 */
[----:B------:R-:W-:-:S04]  /*2030*/  UIADD3 UR6, UR39, UR40, -UR6 ;  /* 0x0000002827067290 */ /* 0x000fc8000fffe806 */
[----:B------:R-:W-:-:S04]  /*2040*/  UIMAD.WIDE.U32 UR4, UR6, -0x33333333, URZ ;  /* 0xcccccccd060478a5 */ /* 0x000fc8000f8e003f */
[----:B------:R-:W-:-:S04]  /*2050*/  USHF.R.U32.HI UR4, URZ, 0x2, UR5 ;  /* 0x000000023f047899 */ /* 0x000fc80008011605 */
[----:B------:R-:W-:-:S06]  /*2060*/  UIMAD UR6, UR4, -0x5, UR6 ;  /* 0xfffffffb040678a4 */ /* 0x000fcc000f8e0206 */
[----:B------:R-:W-:-:S04]  /*2070*/  IMAD.U32 R3, RZ, RZ, UR6 ;  /* 0x00000006ff037e24 */ /* 0x000fc8000f8e00ff */
[----:B------:R-:W-:-:S04]  /*2080*/  IMAD R0, R3, 0x8, R6 ;  /* 0x0000000803007824 */ /* 0x000fc800078e0206 */
[----:B------:R-:W-:-:S05]  /*2090*/  VIADD R3, R0, 0x28 ;  /* 0x0000002800037836 */ /* 0x000fca0000000000 */
[----:B------:R-:W-:-:S04]  /*20a0*/  PRMT R3, R22, 0x654, R3 ;  /* 0x0000065416037816 */ /* 0x000fc80000000003 */
[----:B------:R3:W-:Y:S03]  /*20b0*/  SYNCS.ARRIVE.TRANS64.RED.A1T0 RZ, [R3+URZ], RZ ;  /* 0x000000ff03ff79a7 */ /* 0x0007e6000810043f */
.L_x_33:
[----:B------:R-:W-:Y:S05]  /*20c0*/  BSYNC B0 ;  /* 0x0000000000007941 */ /* 0x000fea0003800000 */
.L_x_32:
[----:B------:R-:W-:Y:S05]  /*20d0*/  @P1 BRA `(.L_x_30) ;  /* 0x0000000000041947 */ /* 0x000fea0003800000 */
[----:B------:R-:W-:Y:S01]  /*20e0*/  BPT.TRAP 0x1 ;  /* 0x000000040000795c */ /* 0x000fe20000300000 */
.L_x_30:
[----:B------:R-:W4:Y:S01]  /*20f0*/  LDC R6, c[0x0][0x288] ;  /* 0x0000a200ff067b82 */ /* 0x000f220000000800 */
[--C-:B------:R-:W-:Y:S01]  /*2100*/  SHF.R.U32.HI R0, RZ, 0x2, R18.reuse ;  /* 0x00000002ff007819 */ /* 0x100fe20000011612 */
[----:B------:R-:W-:Y:S01]  /*2110*/  IMAD.SHL.U32 R11, R92, 0x40, RZ ;  /* 0x000000405c0b7824 */ /* 0x000fe200078e00ff */
[----:B01----:R-:W-:Y:S01]  /*2120*/  SHF.R.U32.HI R5, RZ, 0x7, R18 ;  /* 0x00000007ff057819 */ /* 0x003fe20000011612 */
[----:B------:R-:W-:Y:S01]  /*2130*/  UIADD3 UR39, UR40, UR39, URZ ;  /* 0x0000002728277290 */ /* 0x000fe2000fffe03f */
[----:B---3--:R-:W-:Y:S01]  /*2140*/  LOP3.LUT R3, R0, 0x7, RZ, 0xc0, !PT ;  /* 0x0000000700037812 */ /* 0x008fe200078ec0ff */
[----:B------:R-:W-:Y:S01]  /*2150*/  ULDC UR7, c[0x0][0x284] ;  /* 0x0000a10000077ab9 */ /* 0x000fe20000000800 */
[----:B------:R-:W-:Y:S01]  /*2160*/  LOP3.LUT R0, R5, 0x1, RZ, 0xc0, !PT ;  /* 0x0000000105007812 */ /* 0x000fe200078ec0ff */
[----:B------:R-:W-:Y:S01]  /*2170*/  UISETP.GT.U32.AND UP0, UPT, UR39, 0x4, UPT ;  /* 0x000000042700788c */ /* 0x000fe2000bf04070 */
[C---:B------:R-:W-:Y:S01]  /*2180*/  LOP3.LUT R5, R18.reuse, 0x3, RZ, 0xc0, !PT ;  /* 0x0000000312057812 */ /* 0x040fe200078ec0ff */
[----:B------:R-:W-:Y:S01]  /*2190*/  UISETP.GE.U32.AND UP1, UPT, UR40, 0x5, UPT ;  /* 0x000000052800788c */ /* 0x000fe2000bf26070 */
[----:B------:R-:W-:Y:S01]  /*21a0*/  LOP3.LUT R4, R18, 0x60, RZ, 0xc0, !PT ;  /* 0x0000006012047812 */ /* 0x000fe200078ec0ff */
[----:B------:R-:W-:Y:S01]  /*21b0*/  IMAD.SHL.U32 R8, R0, 0x40, RZ ;  /* 0x0000004000087824 */ /* 0x000fe200078e00ff */
[----:B------:R-:W-:Y:S01]  /*21c0*/  UISETP.LT.U32.AND UP0, UPT, UR40, 0x5, UP0 ;  /* 0x000000052800788c */ /* 0x000fe20008701070 */
[----:B------:R-:W-:Y:S01]  /*21d0*/  SHF.R.S32.HI R21, RZ, 0x1f, R89 ;  /* 0x0000001fff157819 */ /* 0x000fe20000011459 */
[----:B------:R-:W-:Y:S01]  /*21e0*/  ULDC.64 UR8, c[0x0][0x5d0] ;  /* 0x0001740000087ab9 */ /* 0x000fe20000000a00 */
[----:B------:R-:W-:Y:S01]  /*21f0*/  SHF.R.U32.HI R4, RZ, 0x1, R4 ;  /* 0x00000001ff047819 */ /* 0x000fe20000011604 */
[----:B------:R-:W-:-:S02]  /*2200*/  UIMAD.WIDE.U32 UR4, UR39, -0x33333333, URZ ;  /* 0xcccccccd270478a5 */ /* 0x000fc4000f8e003f */
[----:B------:R-:W-:Y:S01]  /*2210*/  USEL UR6, URZ, 0x1, !UP0 ;  /* 0x000000013f067887 */ /* 0x000fe2000c000000 */
[--C-:B------:R-:W-:Y:S01]  /*2220*/  IADD3 R7, RZ, -R4, -R3.reuse ;  /* 0x80000004ff077210 */ /* 0x100fe20007ffe803 */
[----:B------:R-:W-:Y:S01]  /*2230*/  USHF.R.U32.HI UR4, URZ, 0x2, UR5 ;  /* 0x000000023f047899 */ /* 0x000fe20008011605 */
[----:B------:R-:W-:Y:S01]  /*2240*/  LOP3.LUT R3, R8, 0x40, R3, 0xe2, !PT ;  /* 0x0000004008037812 */ /* 0x000fe200078ee203 */
[----:B------:R-:W-:Y:S01]  /*2250*/  IMAD R8, R21, UR8, RZ ;  /* 0x0000000815087c24 */ /* 0x000fe2000f8e02ff */
[----:B----4-:R-:W-:Y:S01]  /*2260*/  ISETP.GE.AND P0, PT, R11, R6, PT ;  /* 0x000000060b00720c */ /* 0x010fe20003f06270 */
[----:B------:R-:W-:Y:S01]  /*2270*/  IMAD R10, R5, -0x2, R6 ;  /* 0xfffffffe050a7824 */ /* 0x000fe200078e0206 */
[----:B------:R-:W-:Y:S01]  /*2280*/  ULOP3.LUT UR38, UR38, UR6, URZ, 0x3c, !UPT ;  /* 0x0000000626267292 */ /* 0x000fe2000f8e3c3f */
[----:B------:R-:W-:Y:S01]  /*2290*/  IMAD.SHL.U32 R5, R96, 0x100, RZ ;  /* 0x0000010060057824 */ /* 0x000fe200078e00ff */
[----:B------:R-:W-:Y:S01]  /*22a0*/  UIMAD UR39, UR4, -0x5, UR39 ;  /* 0xfffffffb042778a4 */ /* 0x000fe2000f8e0227 */
[----:B------:R-:W-:Y:S01]  /*22b0*/  IMAD.SHL.U32 R6, R18, 0x2, RZ ;  /* 0x0000000212067824 */ /* 0x000fe200078e00ff */
[----:B------:R-:W-:Y:S01]  /*22c0*/  @UP1 ULOP3.LUT UR38, UR38, 0x1, UR4, 0x78, !UPT ;  /* 0x0000000126261892 */ /* 0x000fe2000f8e7804 */
[----:B------:R-:W-:Y:S01]  /*22d0*/  IMAD R0, R0, -0x40, R7 ;  /* 0xffffffc000007824 */ /* 0x000fe200078e0207 */
[----:B------:R-:W-:Y:S01]  /*22e0*/  ISETP.GE.OR P0, PT, R5, UR7, P0 ;  /* 0x0000000705007c0c */ /* 0x000fe20008706670 */
[----:B------:R-:W-:Y:S01]  /*22f0*/  IMAD.WIDE R96, R96, 0x100, RZ ;  /* 0x0000010060607825 */ /* 0x000fe200078e02ff */
[----:B------:R-:W-:-:S03]  /*2300*/  LOP3.LUT R6, R11, 0x6, R6, 0xf8, !PT ;  /* 0x000000060b067812 */ /* 0x000fc600078ef806 */
[----:B------:R-:W-:Y:S01]  /*2310*/  IMAD R13, R89, UR9, R8 ;  /* 0x00000009590d7c24 */ /* 0x000fe2000f8e0208 */
[----:B------:R-:W-:Y:S02]  /*2320*/  SHF.R.S32.HI R7, RZ, 0x1f, R6 ;  /* 0x0000001fff077819 */ /* 0x000fe40000011406 */
[----:B------:R-:W-:Y:S01]  /*2330*/  LOP3.LUT R113, R96, R3, R4, 0xfe, !PT ;  /* 0x0000000360717212 */ /* 0x000fe200078efe04 */
[----:B------:R-:W-:Y:S01]  /*2340*/  IMAD.IADD R4, R10, 0x1, -R11 ;  /* 0x000000010a047824 */ /* 0x000fe200078e0a0b */
[----:B------:R-:W-:Y:S01]  /*2350*/  IADD3 R3, -R5, UR7, R0 ;  /* 0x0000000705037c10 */ /* 0x000fe2000fffe100 */
[----:B------:R-:W-:-:S04]  /*2360*/  IMAD.WIDE.U32 R8, R89, UR8, R6 ;  /* 0x0000000859087c25 */ /* 0x000fc8000f8e0006 */
[----:B------:R-:W-:Y:S02]  /*2370*/  IMAD.IADD R9, R9, 0x1, R13 ;  /* 0x0000000109097824 */ /* 0x000fe400078e020d */
[----:B------:R-:W-:Y:S01]  /*2380*/  IMAD.MOV.U32 R0, RZ, RZ, -0x1 ;  /* 0xffffffffff007424 */ /* 0x000fe200078e00ff */
[----:B------:R-:W-:Y:S06]  /*2390*/  @P0 BRA `(.L_x_34) ;  /* 0x0000004c00780947 */ /* 0x000fec0003800000 */
[----:B------:R-:W0:Y:S01]  /*23a0*/  LDC.64 R12, c[0x0][0x5c8] ;  /* 0x00017200ff0c7b82 */ /* 0x000e220000000a00 */
[----:B-----5:R-:W-:Y:S01]  /*23b0*/  FSETP.NEU.AND P1, PT, R90, RZ, PT ;  /* 0x000000ff5a00720b */ /* 0x020fe20003f2d000 */
[----:B------:R-:W-:Y:S01]  /*23c0*/  BSSY B0, `(.L_x_34) ;  /* 0x00004db000007945 */ /* 0x000fe20003800000 */
[----:B------:R-:W-:-:S04]  /*23d0*/  ISETP.GT.AND P6, PT, R4, RZ, PT ;  /* 0x000000ff0400720c */ /* 0x000fc80003fc4270 */
[----:B------:R-:W-:Y:S01]  /*23e0*/  ISETP.GT.AND P0, PT, R3, RZ, P6 ;  /* 0x000000ff0300720c */ /* 0x000fe20003704270 */
[-C--:B0-----:R-:W-:Y:S02]  /*23f0*/  IMAD R10, R97, R12.reuse, RZ ;  /* 0x0000000c610a7224 */ /* 0x081fe400078e02ff */
[----:B------:R-:W-:-:S04]  /*2400*/  IMAD.WIDE.U32 R104, R113, R12, R8 ;  /* 0x0000000c71687225 */ /* 0x000fc800078e0008 */
[----:B------:R-:W-:-:S04]  /*2410*/  IMAD R5, R113, R13, R10 ;  /* 0x0000000d71057224 */ /* 0x000fc800078e020a */
[----:B------:R-:W-:Y:S01]  /*2420*/  IMAD.IADD R95, R105, 0x1, R5 ;  /* 0x00000001695f7824 */ /* 0x000fe200078e0205 */
[----:B------:R-:W-:Y:S06]  /*2430*/  @!P1 BRA `(.L_x_35) ;  /* 0x0000003400749947 */ /* 0x000fec0003800000 */
[----:B------:R-:W0:Y:S01]  /*2440*/  LDC.64 R14, c[0x0][0x5b8] ;  /* 0x00016e00ff0e7b82 */ /* 0x000e220000000a00 */
[----:B------:R-:W-:-:S07]  /*2450*/  ULDC.64 UR4, c[0x0][0x5c0] ;  /* 0x0001700000047ab9 */ /* 0x000fce0000000a00 */
[----:B------:R-:W1:Y:S08]  /*2460*/  LDC.64 R98, c[0x0][0x5b0] ;  /* 0x00016c00ff627b82 */ /* 0x000e700000000a00 */
[----:B------:R-:W3:Y:S01]  /*2470*/  LDC.64 R10, c[0x0][0x5a8] ;  /* 0x00016a00ff0a7b82 */ /* 0x000ee20000000a00 */
[-C--:B0-----:R-:W-:Y:S02]  /*2480*/  IMAD R8, R21, R14.reuse, RZ ;  /* 0x0000000e15087224 */ /* 0x081fe400078e02ff */
[----:B------:R-:W-:-:S04]  /*2490*/  IMAD.WIDE.U32 R20, R89, R14, R6 ;  /* 0x0000000e59147225 */ /* 0x000fc800078e0006 */
[----:B--2---:R-:W-:Y:S02]  /*24a0*/  IMAD R91, R89, R15, R8 ;  /* 0x0000000f595b7224 */ /* 0x004fe400078e0208 */
[-C--:B-1----:R-:W-:Y:S02]  /*24b0*/  IMAD R8, R97, R98.reuse, RZ ;  /* 0x0000006261087224 */ /* 0x082fe400078e02ff */
[----:B------:R-:W-:Y:S02]  /*24c0*/  IMAD.IADD R93, R21, 0x1, R91 ;  /* 0x00000001155d7824 */ /* 0x000fe400078e025b */
[----:B------:R-:W-:Y:S02]  /*24d0*/  IMAD.MOV.U32 R92, RZ, RZ, R20 ;  /* 0x000000ffff5c7224 */ /* 0x000fe400078e0014 */
[C---:B------:R-:W-:Y:S02]  /*24e0*/  IMAD R109, R113.reuse, R99, R8 ;  /* 0x00000063716d7224 */ /* 0x040fe400078e0208 */
[----:B------:R-:W-:-:S04]  /*24f0*/  IMAD.WIDE.U32 R8, R113, R98, R92 ;  /* 0x0000006271087225 */ /* 0x000fc800078e005c */
[----:B------:R-:W-:Y:S01]  /*2500*/  IMAD.IADD R5, R9, 0x1, R109 ;  /* 0x0000000109057824 */ /* 0x000fe200078e026d */
[----:B---3--:R-:W-:-:S04]  /*2510*/  LEA R100, P1, R8, R10, 0x1 ;  /* 0x0000000a08647211 */ /* 0x008fc800078208ff */
[----:B------:R-:W-:-:S05]  /*2520*/  LEA.HI.X R101, R8, R11, R5, 0x1, P1 ;  /* 0x0000000b08657211 */ /* 0x000fca00008f0c05 */
[----:B------:R-:W2:Y:S01]  /*2530*/  @P0 LDG.E.LTC128B.U16 R5, desc[UR36][R100.64] ;  /* 0x0000002464050981 */ /* 0x000ea2000c1e1520 */
[----:B------:R-:W-:Y:S01]  /*2540*/  LEA R94, P1, R104, UR4, 0x1 ;  /* 0x00000004685e7c11 */ /* 0x000fe2000f8208ff */
[----:B------:R-:W-:Y:S01]  /*2550*/  IMAD.WIDE.U32 R8, R113, R98, R6 ;  /* 0x0000006271087225 */ /* 0x000fe200078e0006 */
[----:B------:R-:W-:Y:S01]  /*2560*/  ISETP.GT.AND P4, PT, R4, 0x1, PT ;  /* 0x000000010400780c */ /* 0x000fe20003f84270 */
[----:B------:R-:W-:Y:S01]  /*2570*/  BSSY B1, `(.L_x_36) ;  /* 0x0000012000017945 */ /* 0x000fe20003800000 */
[----:B------:R-:W-:Y:S01]  /*2580*/  LEA.HI.X R95, R104, UR5, R95, 0x1, P1 ;  /* 0x00000005685f7c11 */ /* 0x000fe200088f0c5f */
[----:B------:R-:W-:Y:S01]  /*2590*/  IMAD.IADD R9, R109, 0x1, R9 ;  /* 0x000000016d097824 */ /* 0x000fe200078e0209 */
[----:B------:R-:W-:Y:S02]  /*25a0*/  ISETP.GT.AND P1, PT, R3, RZ, P4 ;  /* 0x000000ff0300720c */ /* 0x000fe40002724270 */
[----:B------:R-:W-:Y:S01]  /*25b0*/  P2R R107, PR, RZ, 0x10 ;  /* 0x00000010ff6b7803 */ /* 0x000fe20000000000 */
[----:B------:R-:W-:-:S04]  /*25c0*/  IMAD.WIDE.U32 R102, R89, R14, R8 ;  /* 0x0000000e59667225 */ /* 0x000fc800078e0008 */
[----:B------:R-:W-:Y:S01]  /*25d0*/  IMAD.IADD R9, R91, 0x1, R103 ;  /* 0x000000015b097824 */ /* 0x000fe200078e0267 */
[----:B------:R-:W-:Y:S02]  /*25e0*/  LEA R8, P2, R102, R10, 0x1 ;  /* 0x0000000a66087211 */ /* 0x000fe400078408ff */
[----:B------:R-:W-:Y:S02]  /*25f0*/  SHF.L.U64.HI R103, R98, 0x3, R99 ;  /* 0x0000000362677819 */ /* 0x000fe40000010263 */
[----:B------:R-:W-:Y:S01]  /*2600*/  LEA.HI.X R9, R102, R11, R9, 0x1, P2 ;  /* 0x0000000b66097211 */ /* 0x000fe200010f0c09 */
[----:B------:R-:W-:Y:S02]  /*2610*/  IMAD.SHL.U32 R102, R98, 0x8, RZ ;  /* 0x0000000862667824 */ /* 0x000fe400078e00ff */
[----:B--2---:R-:W-:-:S04]  /*2620*/  IMAD.U32 R15, R5, 0x10000, RZ ;  /* 0x00010000050f7824 */ /* 0x004fc800078e00ff */
[----:B------:R-:W-:-:S04]  /*2630*/  FMUL R15, R15, R90 ;  /* 0x0000005a0f0f7220 */ /* 0x000fc80000400000 */
[----:B------:R-:W-:-:S05]  /*2640*/  FFMA R15, R56, R88, R15 ;  /* 0x00000058380f7223 */ /* 0x000fca000000000f */
[----:B------:R-:W-:-:S05]  /*2650*/  F2FP.BF16.F32.PACK_AB R15, RZ, R15 ;  /* 0x0000000fff0f723e */ /* 0x000fca00000010ff */
[----:B------:R0:W-:Y:S01]  /*2660*/  @P0 STG.E.U16 desc[UR36][R94.64], R15 ;  /* 0x0000000f5e000986 */ /* 0x0001e2000c101524 */
[----:B------:R-:W-:Y:S05]  /*2670*/  @!P1 BRA `(.L_x_37) ;  /* 0x0000000000049947 */ /* 0x000fea0003800000 */
[----:B------:R1:W5:Y:S02]  /*2680*/  LDG.E.LTC128B.U16 R5, desc[UR36][R8.64+0x2] ;  /* 0x0000022408057981 */ /* 0x000364000c1e1520 */
.L_x_37:
[----:B------:R-:W-:Y:S05]  /*2690*/  BSYNC B1 ;  /* 0x0000000000017941 */ /* 0x000fea0003800000 */
.L_x_36:
[----:B0----5:R-:W-:Y:S01]  /*26a0*/  IMAD.U32 R15, R5, 0x10000, RZ ;  /* 0x00010000050f7824 */ /* 0x021fe200078e00ff */
[----:B------:R-:W-:Y:S01]  /*26b0*/  ISETP.GT.AND P0, PT, R3, 0x8, P6 ;  /* 0x000000080300780c */ /* 0x000fe20003704270 */
[----:B------:R-:W-:-:S04]  /*26c0*/  IMAD.WIDE.U32 R104, R113, R98, R102 ;  /* 0x0000006271687225 */ /* 0x000fc800078e0066 */
[----:B------:R-:W-:Y:S01]  /*26d0*/  FMUL R56, R15, R90 ;  /* 0x0000005a0f387220 */ /* 0x000fe20000400000 */
[----:B------:R-:W-:Y:S01]  /*26e0*/  IMAD.IADD R109, R109, 0x1, R105 ;  /* 0x000000016d6d7824 */ /* 0x000fe200078e0269 */
[----:B------:R-:W-:Y:S02]  /*26f0*/  IADD3 R15, P2, R20, R104, RZ ;  /* 0x00000068140f7210 */ /* 0x000fe40007f5e0ff */
[----:B------:R-:W-:-:S03]  /*2700*/  FFMA R57, R57, R88, R56 ;  /* 0x0000005839397223 */ /* 0x000fc60000000038 */
[----:B------:R-:W-:Y:S01]  /*2710*/  IMAD.X R100, R109, 0x1, R93, P2 ;  /* 0x000000016d647824 */ /* 0x000fe200010e065d */
[C---:B------:R-:W-:Y:S02]  /*2720*/  LEA R56, P2, R15.reuse, R10, 0x1 ;  /* 0x0000000a0f387211 */ /* 0x040fe400078408ff */
[----:B------:R-:W-:Y:S02]  /*2730*/  F2FP.BF16.F32.PACK_AB R101, RZ, R57 ;  /* 0x00000039ff65723e */ /* 0x000fe400000010ff */
[----:B------:R-:W-:Y:S02]  /*2740*/  LEA.HI.X R57, R15, R11, R100, 0x1, P2 ;  /* 0x0000000b0f397211 */ /* 0x000fe400010f0c64 */
[----:B------:R-:W-:Y:S01]  /*2750*/  PRMT R15, R5, 0x7610, R15 ;  /* 0x00007610050f7816 */ /* 0x000fe2000000000f */
[----:B------:R0:W-:Y:S05]  /*2760*/  @P1 STG.E.U16 desc[UR36][R94.64+0x2], R101 ;  /* 0x000002655e001986 */ /* 0x0001ea000c101524 */
[----:B------:R2:W3:Y:S01]  /*2770*/  @P0 LDG.E.LTC128B.U16 R15, desc[UR36][R56.64] ;  /* 0x00000024380f0981 */ /* 0x0004e2000c1e1520 */
[----:B------:R-:W-:Y:S01]  /*2780*/  IADD3 R104, P1, R6, R104, RZ ;  /* 0x0000006806687210 */ /* 0x000fe20007f3e0ff */
[----:B------:R-:W-:Y:S01]  /*2790*/  BSSY B1, `(.L_x_38) ;  /* 0x0000012000017945 */ /* 0x000fe20003800000 */
[----:B------:R-:W-:-:S03]  /*27a0*/  SHF.L.U64.HI R111, R12, 0x4, R13 ;  /* 0x000000040c6f7819 */ /* 0x000fc6000001020d */
[----:B------:R-:W-:Y:S01]  /*27b0*/  IMAD.X R105, R7, 0x1, R109, P1 ;  /* 0x0000000107697824 */ /* 0x000fe200008e066d */
[----:B------:R-:W-:Y:S01]  /*27c0*/  ISETP.GT.AND P1, PT, R3, 0x8, P4 ;  /* 0x000000080300780c */ /* 0x000fe20002724270 */
[----:B------:R-:W-:Y:S02]  /*27d0*/  IMAD.SHL.U32 R109, R12, 0x10, RZ ;  /* 0x000000100c6d7824 */ /* 0x000fe400078e00ff */
[----:B------:R-:W-:-:S03]  /*27e0*/  IMAD.WIDE.U32 R104, R89, R14, R104 ;  /* 0x0000000e59687225 */ /* 0x000fc600078e0068 */
[----:B------:R-:W-:Y:S02]  /*27f0*/  IADD3 R100, P2, R109, R94, RZ ;  /* 0x0000005e6d647210 */ /* 0x000fe40007f5e0ff */
[----:B--2---:R-:W-:-:S03]  /*2800*/  LEA R56, P3, R104, R10, 0x1 ;  /* 0x0000000a68387211 */ /* 0x004fc600078608ff */
[----:B0-----:R-:W-:Y:S02]  /*2810*/  IMAD.X R101, R111, 0x1, R95, P2 ;  /* 0x000000016f657824 */ /* 0x001fe400010e065f */
[----:B---3--:R-:W-:-:S04]  /*2820*/  IMAD.U32 R5, R15, 0x10000, RZ ;  /* 0x000100000f057824 */ /* 0x008fc800078e00ff */
[----:B------:R-:W-:-:S04]  /*2830*/  FMUL R5, R5, R90 ;  /* 0x0000005a05057220 */ /* 0x000fc80000400000 */
[----:B------:R-:W-:Y:S01]  /*2840*/  FFMA R5, R58, R88, R5 ;  /* 0x000000583a057223 */ /* 0x000fe20000000005 */
[----:B------:R-:W-:-:S04]  /*2850*/  IMAD.IADD R58, R91, 0x1, R105 ;  /* 0x000000015b3a7824 */ /* 0x000fc800078e0269 */
[----:B------:R-:W-:Y:S02]  /*2860*/  F2FP.BF16.F32.PACK_AB R5, RZ, R5 ;  /* 0x00000005ff05723e */ /* 0x000fe400000010ff */
[----:B------:R-:W-:-:S03]  /*2870*/  LEA.HI.X R57, R104, R11, R58, 0x1, P3 ;  /* 0x0000000b68397211 */ /* 0x000fc600018f0c3a */
[----:B------:R0:W-:Y:S01]  /*2880*/  @P0 STG.E.U16 desc[UR36][R100.64], R5 ;  /* 0x0000000564000986 */ /* 0x0001e2000c101524 */
[----:B------:R-:W-:Y:S05]  /*2890*/  @!P1 BRA `(.L_x_39) ;  /* 0x0000000000049947 */ /* 0x000fea0003800000 */
[----:B------:R2:W5:Y:S02]  /*28a0*/  LDG.E.LTC128B.U16 R15, desc[UR36][R56.64+0x2] ;  /* 0x00000224380f7981 */ /* 0x000564000c1e1520 */
.L_x_39:
[----:B------:R-:W-:Y:S05]  /*28b0*/  BSYNC B1 ;  /* 0x0000000000017941 */ /* 0x000fea0003800000 */
.L_x_38:
[C---:B0----5:R-:W-:Y:S01]  /*28c0*/  IMAD.U32 R5, R15.reuse, 0x10000, RZ ;  /* 0x000100000f057824 */ /* 0x061fe200078e00ff */
[----:B------:R-:W-:Y:S01]  /*28d0*/  ISETP.GT.AND P4, PT, R4, 0x8, PT ;  /* 0x000000080400780c */ /* 0x000fe20003f84270 */
[----:B------:R-:W-:Y:S01]  /*28e0*/  BSSY B1, `(.L_x_40) ;  /* 0x000000d000017945 */ /* 0x000fe20003800000 */
[----:B------:R-:W-:Y:S01]  /*28f0*/  PRMT R104, R15, 0x7610, R104 ;  /* 0x000076100f687816 */ /* 0x000fe20000000068 */
[----:B------:R-:W-:Y:S01]  /*2900*/  FMUL R58, R5, R90 ;  /* 0x0000005a053a7220 */ /* 0x000fe20000400000 */
[----:B------:R-:W-:Y:S02]  /*2910*/  ISETP.GT.AND P0, PT, R3, RZ, P4 ;  /* 0x000000ff0300720c */ /* 0x000fe40002704270 */
[----:B------:R-:W-:Y:S01]  /*2920*/  P2R R108, PR, RZ, 0x10 ;  /* 0x00000010ff6c7803 */ /* 0x000fe20000000000 */
[----:B------:R-:W-:Y:S01]  /*2930*/  FFMA R58, R59, R88, R58 ;  /* 0x000000583b3a7223 */ /* 0x000fe2000000003a */
[----:B------:R-:W-:-:S04]  /*2940*/  IMAD.MOV.U32 R59, RZ, RZ, R101 ;  /* 0x000000ffff3b7224 */ /* 0x000fc800078e0065 */
[----:B------:R-:W-:-:S04]  /*2950*/  F2FP.BF16.F32.PACK_AB R58, RZ, R58 ;  /* 0x0000003aff3a723e */ /* 0x000fc800000010ff */
[----:B------:R-:W-:Y:S01]  /*2960*/  PRMT R5, R58, 0x7610, R5 ;  /* 0x000076103a057816 */ /* 0x000fe20000000005 */
[----:B------:R-:W-:-:S05]  /*2970*/  IMAD.MOV.U32 R58, RZ, RZ, R100 ;  /* 0x000000ffff3a7224 */ /* 0x000fca00078e0064 */
[----:B------:R0:W-:Y:S01]  /*2980*/  @P1 STG.E.U16 desc[UR36][R58.64+0x2], R5 ;  /* 0x000002053a001986 */ /* 0x0001e2000c101524 */
[----:B------:R-:W-:Y:S05]  /*2990*/  @!P0 BRA `(.L_x_41) ;  /* 0x0000000000048947 */ /* 0x000fea0003800000 */
[----:B------:R3:W5:Y:S02]  /*29a0*/  LDG.E.LTC128B.U16 R104, desc[UR36][R8.64+0x10] ;  /* 0x0000102408687981 */ /* 0x000764000c1e1520 */
.L_x_41:
[----:B------:R-:W-:Y:S05]  /*29b0*/  BSYNC B1 ;  /* 0x0000000000017941 */ /* 0x000fea0003800000 */
.L_x_40:
[----:B-----5:R-:W-:Y:S01]  /*29c0*/  IMAD.U32 R15, R104, 0x10000, RZ ;  /* 0x00010000680f7824 */ /* 0x020fe200078e00ff */
[----:B------:R-:W-:Y:S01]  /*29d0*/  ISETP.GT.AND P3, PT, R4, 0x9, PT ;  /* 0x000000090400780c */ /* 0x000fe20003f64270 */
[C---:B0-----:R-:W-:Y:S01]  /*29e0*/  IMAD.SHL.U32 R5, R12.reuse, 0x100, RZ ;  /* 0x000001000c057824 */ /* 0x041fe200078e00ff */
[----:B------:R-:W-:Y:S01]  /*29f0*/  BSSY B1, `(.L_x_42) ;  /* 0x000000c000017945 */ /* 0x000fe20003800000 */
[----:B------:R-:W-:Y:S01]  /*2a00*/  FMUL R105, R15, R90 ;  /* 0x0000005a0f697220 */ /* 0x000fe20000400000 */
[----:B------:R-:W-:Y:S02]  /*2a10*/  SHF.L.U64.HI R15, R12, 0x8, R13 ;  /* 0x000000080c0f7819 */ /* 0x000fe4000001020d */
[----:B------:R-:W-:Y:S01]  /*2a20*/  IADD3 R12, P1, P2, R5, R94, R109 ;  /* 0x0000005e050c7210 */ /* 0x000fe20007a3e06d */
[----:B------:R-:W-:Y:S01]  /*2a30*/  FFMA R105, R60, R88, R105 ;  /* 0x000000583c697223 */ /* 0x000fe20000000069 */
[----:B------:R-:W-:Y:S02]  /*2a40*/  P2R R109, PR, RZ, 0x8 ;  /* 0x00000008ff6d7803 */ /* 0x000fe40000000000 */
[----:B------:R-:W-:-:S02]  /*2a50*/  IADD3.X R13, R15, R95, R111, P1, P2 ;  /* 0x0000005f0f0d7210 */ /* 0x000fc40000fe446f */
[----:B------:R-:W-:Y:S02]  /*2a60*/  F2FP.BF16.F32.PACK_AB R105, RZ, R105 ;  /* 0x00000069ff69723e */ /* 0x000fe400000010ff */
[----:B------:R-:W-:-:S03]  /*2a70*/  ISETP.GT.AND P1, PT, R3, RZ, P3 ;  /* 0x000000ff0300720c */ /* 0x000fc60001f24270 */
[----:B------:R0:W-:Y:S10]  /*2a80*/  @P0 STG.E.U16 desc[UR36][R94.64+0x10], R105 ;  /* 0x000010695e000986 */ /* 0x0001f4000c101524 */
[----:B------:R-:W-:Y:S05]  /*2a90*/  @!P1 BRA `(.L_x_43) ;  /* 0x0000000000049947 */ /* 0x000fea0003800000 */
[----:B------:R4:W5:Y:S02]  /*2aa0*/  LDG.E.LTC128B.U16 R104, desc[UR36][R8.64+0x12] ;  /* 0x0000122408687981 */ /* 0x000964000c1e1520 */
.L_x_43:
[----:B------:R-:W-:Y:S05]  /*2ab0*/  BSYNC B1 ;  /* 0x0000000000017941 */ /* 0x000fea0003800000 */
.L_x_42:
[----:B0----5:R-:W-:Y:S01]  /*2ac0*/  IMAD.U32 R105, R104, 0x10000, RZ ;  /* 0x0001000068697824 */ /* 0x021fe200078e00ff */
[----:B------:R-:W-:Y:S01]  /*2ad0*/  ISETP.GT.AND P0, PT, R3, 0x8, P4 ;  /* 0x000000080300780c */ /* 0x000fe20002704270 */
[----:B------:R-:W-:Y:S02]  /*2ae0*/  BSSY B1, `(.L_x_44) ;  /* 0x000000a000017945 */ /* 0x000fe40003800000 */
[----:B------:R-:W-:-:S04]  /*2af0*/  FMUL R60, R105, R90 ;  /* 0x0000005a693c7220 */ /* 0x000fc80000400000 */
[----:B------:R-:W-:Y:S01]  /*2b00*/  FFMA R60, R61, R88, R60 ;  /* 0x000000583d3c7223 */ /* 0x000fe2000000003c */
[----:B------:R-:W-:-:S04]  /*2b10*/  @P1 IMAD.MOV.U32 R61, RZ, RZ, R95 ;  /* 0x000000ffff3d1224 */ /* 0x000fc800078e005f */
[----:B------:R-:W-:-:S04]  /*2b20*/  F2FP.BF16.F32.PACK_AB R60, RZ, R60 ;  /* 0x0000003cff3c723e */ /* 0x000fc800000010ff */
[----:B------:R-:W-:Y:S01]  /*2b30*/  PRMT R105, R60, 0x7610, R105 ;  /* 0x000076103c697816 */ /* 0x000fe20000000069 */
[----:B------:R-:W-:-:S05]  /*2b40*/  @P1 IMAD.MOV.U32 R60, RZ, RZ, R94 ;  /* 0x000000ffff3c1224 */ /* 0x000fca00078e005e */
[----:B------:R0:W-:Y:S01]  /*2b50*/  @P1 STG.E.U16 desc[UR36][R60.64+0x12], R105 ;  /* 0x000012693c001986 */ /* 0x0001e2000c101524 */
[----:B------:R-:W-:Y:S05]  /*2b60*/  @!P0 BRA `(.L_x_45) ;  /* 0x0000000000048947 */ /* 0x000fea0003800000 */
[----:B------:R0:W5:Y:S02]  /*2b70*/  LDG.E.LTC128B.U16 R104, desc[UR36][R56.64+0x10] ;  /* 0x0000102438687981 */ /* 0x000164000c1e1520 */
.L_x_45:
[----:B------:R-:W-:Y:S05]  /*2b80*/  BSYNC B1 ;  /* 0x0000000000017941 */ /* 0x000fea0003800000 */
.L_x_44:
[----:B0----5:R-:W-:Y:S01]  /*2b90*/  IMAD.U32 R61, R104, 0x10000, RZ ;  /* 0x00010000683d7824 */ /* 0x021fe200078e00ff */
[----:B------:R-:W-:Y:S01]  /*2ba0*/  ISETP.GT.AND P1, PT, R3, 0x8, P3 ;  /* 0x000000080300780c */ /* 0x000fe20001f24270 */
[----:B------:R-:W-:Y:S02]  /*2bb0*/  BSSY B1, `(.L_x_46) ;  /* 0x0000007000017945 */ /* 0x000fe40003800000 */
[----:B------:R-:W-:-:S04]  /*2bc0*/  FMUL R61, R61, R90 ;  /* 0x0000005a3d3d7220 */ /* 0x000fc80000400000 */
[----:B------:R-:W-:-:S05]  /*2bd0*/  FFMA R61, R62, R88, R61 ;  /* 0x000000583e3d7223 */ /* 0x000fca000000003d */
[----:B------:R-:W-:-:S05]  /*2be0*/  F2FP.BF16.F32.PACK_AB R61, RZ, R61 ;  /* 0x0000003dff3d723e */ /* 0x000fca00000010ff */
[----:B------:R0:W-:Y:S01]  /*2bf0*/  @P0 STG.E.U16 desc[UR36][R58.64+0x10], R61 ;  /* 0x0000103d3a000986 */ /* 0x0001e2000c101524 */
[----:B------:R-:W-:Y:S05]  /*2c00*/  @!P1 BRA `(.L_x_47) ;  /* 0x0000000000049947 */ /* 0x000fea0003800000 */
[----:B------:R0:W5:Y:S02]  /*2c10*/  LDG.E.LTC128B.U16 R104, desc[UR36][R56.64+0x12] ;  /* 0x0000122438687981 */ /* 0x000164000c1e1520 */
.L_x_47:
[----:B------:R-:W-:Y:S05]  /*2c20*/  BSYNC B1 ;  /* 0x0000000000017941 */ /* 0x000fea0003800000 */
.L_x_46:
[----:B0----5:R-:W-:Y:S01]  /*2c30*/  IMAD.U32 R61, R104, 0x10000, RZ ;  /* 0x00010000683d7824 */ /* 0x021fe200078e00ff */
[----:B------:R-:W-:Y:S01]  /*2c40*/  IADD3 R113, P0, R113, 0x80, RZ ;  /* 0x0000008071717810 */ /* 0x000fe20007f1e0ff */
[----:B------:R-:W-:Y:S01]  /*2c50*/  BSSY B1, `(.L_x_48) ;  /* 0x000000b000017945 */ /* 0x000fe20003800000 */
[----:B------:R-:W-:Y:S01]  /*2c60*/  ISETP.GT.AND P2, PT, R4, 0x10, PT ;  /* 0x000000100400780c */ /* 0x000fe20003f44270 */
[----:B------:R-:W-:Y:S02]  /*2c70*/  FMUL R60, R61, R90 ;  /* 0x0000005a3d3c7220 */ /* 0x000fe40000400000 */
[----:B------:R-:W-:Y:S01]  /*2c80*/  IMAD.X R97, RZ, RZ, R97, P0 ;  /* 0x000000ffff617224 */ /* 0x000fe200000e0661 */
[----:B------:R-:W-:Y:S01]  /*2c90*/  ISETP.GT.AND P0, PT, R3, RZ, P2 ;  /* 0x000000ff0300720c */ /* 0x000fe20001704270 */
[----:B------:R-:W-:Y:S01]  /*2ca0*/  FFMA R60, R63, R88, R60 ;  /* 0x000000583f3c7223 */ /* 0x000fe2000000003c */
[----:B------:R-:W-:-:S04]  /*2cb0*/  P2R R105, PR, RZ, 0x4 ;  /* 0x00000004ff697803 */ /* 0x000fc80000000000 */
[----:B------:R-:W-:-:S05]  /*2cc0*/  F2FP.BF16.F32.PACK_AB R60, RZ, R60 ;  /* 0x0000003cff3c723e */ /* 0x000fca00000010ff */
[----:B------:R0:W-:Y:S02]  /*2cd0*/  @P1 STG.E.U16 desc[UR36][R58.64+0x12], R60 ;  /* 0x0000123c3a001986 */ /* 0x0001e4000c101524 */
[----:B------:R-:W-:Y:S05]  /*2ce0*/  @!P0 BRA `(.L_x_49) ;  /* 0x0000000000048947 */ /* 0x000fea0003800000 */
[----:B------:R0:W5:Y:S02]  /*2cf0*/  LDG.E.LTC128B.U16 R104, desc[UR36][R8.64+0x20] ;  /* 0x0000202408687981 */ /* 0x000164000c1e1520 */
.L_x_49:
[----:B------:R-:W-:Y:S05]  /*2d00*/  BSYNC B1 ;  /* 0x0000000000017941 */ /* 0x000fea0003800000 */
.L_x_48:
[----:B-----5:R-:W-:Y:S01]  /*2d10*/  IMAD.U32 R21, R104, 0x10000, RZ ;  /* 0x0001000068157824 */ /* 0x020fe200078e00ff */
[----:B------:R-:W-:Y:S01]  /*2d20*/  ISETP.GT.AND P1, PT, R4, 0x11, PT ;  /* 0x000000110400780c */ /* 0x000fe20003f24270 */
[----:B0-----:R-:W-:Y:S01]  /*2d30*/  IMAD R60, R97, R98, RZ ;  /* 0x00000062613c7224 */ /* 0x001fe200078e02ff */
[----:B------:R-:W-:Y:S01]  /*2d40*/  BSSY B1, `(.L_x_50) ;  /* 0x0000021000017945 */ /* 0x000fe20003800000 */
[----:B------:R-:W-:Y:S01]  /*2d50*/  FMUL R21, R21, R90 ;  /* 0x0000005a15157220 */ /* 0x000fe20000400000 */
[----:B------:R-:W-:-:S04]  /*2d60*/  IMAD.WIDE.U32 R62, R113, R98, R6 ;  /* 0x00000062713e7225 */ /* 0x000fc800078e0006 */
[----:B------:R-:W-:Y:S01]  /*2d70*/  FFMA R21, R64, R88, R21 ;  /* 0x0000005840157223 */ /* 0x000fe20000000015 */
[C---:B------:R-:W-:Y:S02]  /*2d80*/  IMAD R111, R113.reuse, R99, R60 ;  /* 0x00000063716f7224 */ /* 0x040fe400078e023c */
[----:B------:R-:W-:Y:S02]  /*2d90*/  IMAD.WIDE.U32 R60, R113, R98, R92 ;  /* 0x00000062713c7225 */ /* 0x000fe400078e005c */
[----:B------:R-:W-:Y:S02]  /*2da0*/  F2FP.BF16.F32.PACK_AB R21, RZ, R21 ;  /* 0x00000015ff15723e */ /* 0x000fe400000010ff */
[----:B------:R-:W-:Y:S02]  /*2db0*/  IMAD.IADD R63, R111, 0x1, R63 ;  /* 0x000000016f3f7824 */ /* 0x000fe400078e023f */
[----:B------:R-:W-:Y:S01]  /*2dc0*/  PRMT R97, R21, 0x7610, R97 ;  /* 0x0000761015617816 */ /* 0x000fe20000000061 */
[----:B------:R-:W-:-:S02]  /*2dd0*/  IMAD.IADD R21, R61, 0x1, R111 ;  /* 0x000000013d157824 */ /* 0x000fc400078e026f */
[----:B------:R-:W-:Y:S02]  /*2de0*/  IMAD.WIDE.U32 R98, R113, R98, R102 ;  /* 0x0000006271627225 */ /* 0x000fe400078e0066 */
[----:B------:R0:W-:Y:S02]  /*2df0*/  @P0 STG.E.U16 desc[UR36][R94.64+0x20], R97 ;  /* 0x000020615e000986 */ /* 0x0001e4000c101524 */
[----:B------:R-:W-:Y:S02]  /*2e00*/  IMAD.IADD R111, R111, 0x1, R99 ;  /* 0x000000016f6f7824 */ /* 0x000fe400078e0263 */
[----:B0-----:R-:W-:Y:S01]  /*2e10*/  IMAD.WIDE.U32 R96, R89, R14, R62 ;  /* 0x0000000e59607225 */ /* 0x001fe200078e003e */
[----:B------:R-:W-:-:S04]  /*2e20*/  LEA R62, P0, R60, R10, 0x1 ;  /* 0x0000000a3c3e7211 */ /* 0x000fc800078008ff */
[----:B------:R-:W-:Y:S01]  /*2e30*/  LEA.HI.X R63, R60, R11, R21, 0x1, P0 ;  /* 0x0000000b3c3f7211 */ /* 0x000fe200000f0c15 */
[----:B------:R-:W-:Y:S01]  /*2e40*/  IMAD.IADD R21, R91, 0x1, R97 ;  /* 0x000000015b157824 */ /* 0x000fe200078e0261 */
[----:B------:R-:W-:-:S04]  /*2e50*/  LEA R60, P0, R96, R10, 0x1 ;  /* 0x0000000a603c7211 */ /* 0x000fc800078008ff */
[----:B------:R-:W-:Y:S02]  /*2e60*/  LEA.HI.X R61, R96, R11, R21, 0x1, P0 ;  /* 0x0000000b603d7211 */ /* 0x000fe400000f0c15 */
[----:B------:R-:W-:-:S05]  /*2e70*/  IADD3 R64, P0, R20, R98, RZ ;  /* 0x0000006214407210 */ /* 0x000fca0007f1e0ff */
[----:B------:R-:W-:Y:S01]  /*2e80*/  IMAD.X R92, R111, 0x1, R93, P0 ;  /* 0x000000016f5c7824 */ /* 0x000fe200000e065d */
[----:B------:R-:W-:-:S05]  /*2e90*/  IADD3 R20, P0, R6, R98, RZ ;  /* 0x0000006206147210 */ /* 0x000fca0007f1e0ff */
[----:B------:R-:W-:Y:S01]  /*2ea0*/  IMAD.X R21, R7, 0x1, R111, P0 ;  /* 0x0000000107157824 */ /* 0x000fe200000e066f */
[----:B------:R-:W-:Y:S01]  /*2eb0*/  LEA R6, P0, R64, R10, 0x1 ;  /* 0x0000000a40067211 */ /* 0x000fe200078008ff */
[----:B------:R-:W-:-:S03]  /*2ec0*/  IMAD.WIDE.U32 R20, R89, R14, R20 ;  /* 0x0000000e59147225 */ /* 0x000fc600078e0014 */
[----:B------:R-:W-:Y:S02]  /*2ed0*/  LEA.HI.X R7, R64, R11, R92, 0x1, P0 ;  /* 0x0000000b40077211 */ /* 0x000fe400000f0c5c */
[----:B------:R-:W-:Y:S01]  /*2ee0*/  P2R R89, PR, RZ, 0x2 ;  /* 0x00000002ff597803 */ /* 0x000fe20000000000 */
[----:B------:R-:W-:Y:S01]  /*2ef0*/  IMAD.IADD R91, R91, 0x1, R21 ;  /* 0x000000015b5b7824 */ /* 0x000fe200078e0215 */
[----:B------:R-:W-:-:S04]  /*2f00*/  LEA R10, P0, R20, R10, 0x1 ;  /* 0x0000000a140a7211 */ /* 0x000fc800078008ff */
[----:B------:R-:W-:Y:S02]  /*2f10*/  LEA.HI.X R11, R20, R11, R91, 0x1, P0 ;  /* 0x0000000b140b7211 */ /* 0x000fe400000f0c5b */
[----:B------:R-:W-:-:S13]  /*2f20*/  ISETP.GT.AND P0, PT, R3, RZ, P1 ;  /* 0x000000ff0300720c */ /* 0x000fda0000f04270 */
[----:B------:R-:W-:Y:S05]  /*2f30*/  @!P0 BRA `(.L_x_51) ;  /* 0x0000000000048947 */ /* 0x000fea0003800000 */
[----:B------:R0:W5:Y:S02]  /*2f40*/  LDG.E.LTC128B.U16 R104, desc[UR36][R8.64+0x22] ;  /* 0x0000222408687981 */ /* 0x000164000c1e1520 */
.L_x_51:
[----:B------:R-:W-:Y:S05]  /*2f50*/  BSYNC B1 ;  /* 0x0000000000017941 */ /* 0x000fea0003800000 */
.L_x_50:
[----:B-----5:R-:W-:Y:S01]  /*2f60*/  IMAD.U32 R21, R104, 0x10000, RZ ;  /* 0x0001000068157824 */ /* 0x020fe200078e00ff */
[----:B------:R-:W-:Y:S01]  /*2f70*/  BSSY B1, `(.L_x_52) ;  /* 0x000000a000017945 */ /* 0x000fe20003800000 */
[----:B------:R-:W-:Y:S02]  /*2f80*/  @P0 IMAD.MOV.U32 R20, RZ, RZ, R94 ;  /* 0x000000ffff140224 */ /* 0x000fe400078e005e */
[----:B------:R-:W-:Y:S01]  /*2f90*/  FMUL R14, R21, R90 ;  /* 0x0000005a150e7220 */ /* 0x000fe20000400000 */
[----:B------:R-:W-:-:S03]  /*2fa0*/  @P0 IMAD.MOV.U32 R21, RZ, RZ, R95 ;  /* 0x000000ffff150224 */ /* 0x000fc600078e005f */
[----:B------:R-:W-:-:S05]  /*2fb0*/  FFMA R14, R65, R88, R14 ;  /* 0x00000058410e7223 */ /* 0x000fca000000000e */
[----:B------:R-:W-:-:S05]  /*2fc0*/  F2FP.BF16.F32.PACK_AB R14, RZ, R14 ;  /* 0x0000000eff0e723e */ /* 0x000fca00000010ff */
[----:B------:R0:W-:Y:S01]  /*2fd0*/  @P0 STG.E.U16 desc[UR36][R20.64+0x22], R14 ;  /* 0x0000220e14000986 */ /* 0x0001e2000c101524 */
[----:B------:R-:W-:-:S13]  /*2fe0*/  ISETP.GT.AND P0, PT, R3, 0x8, P2 ;  /* 0x000000080300780c */ /* 0x000fda0001704270 */
[----:B0-----:R-:W-:Y:S05]  /*2ff0*/  @!P0 BRA `(.L_x_53) ;  /* 0x0000000000048947 */ /* 0x001fea0003800000 */
[----:B------:R0:W5:Y:S02]  /*3000*/  LDG.E.LTC128B.U16 R104, desc[UR36][R56.64+0x20] ;  /* 0x0000202438687981 */ /* 0x000164000c1e1520 */
.L_x_53:
[----:B------:R-:W-:Y:S05]  /*3010*/  BSYNC B1 ;  /* 0x0000000000017941 */ /* 0x000fea0003800000 */
.L_x_52:
[----:B-----5:R-:W-:Y:S01]  /*3020*/  IMAD.U32 R21, R104, 0x10000, RZ ;  /* 0x0001000068157824 */ /* 0x020fe200078e00ff */
[----:B------:R-:W-:Y:S03]  /*3030*/  BSSY B1, `(.L_x_54) ;  /* 0x0000008000017945 */ /* 0x000fe60003800000 */
[----:B------:R-:W-:-:S04]  /*3040*/  FMUL R21, R21, R90 ;  /* 0x0000005a15157220 */ /* 0x000fc80000400000 */
[----:B------:R-:W-:-:S05]  /*3050*/  FFMA R21, R66, R88, R21 ;  /* 0x0000005842157223 */ /* 0x000fca0000000015 */
[----:B------:R-:W-:-:S05]  /*3060*/  F2FP.BF16.F32.PACK_AB R21, RZ, R21 ;  /* 0x00000015ff15723e */ /* 0x000fca00000010ff */
[----:B------:R0:W-:Y:S01]  /*3070*/  @P0 STG.E.U16 desc[UR36][R58.64+0x20], R21 ;  /* 0x000020153a000986 */ /* 0x0001e2000c101524 */
[----:B------:R-:W-:-:S13]  /*3080*/  ISETP.GT.AND P0, PT, R3, 0x8, P1 ;  /* 0x000000080300780c */ /* 0x000fda0000f04270 */
[----:B0-----:R-:W-:Y:S05]  /*3090*/  @!P0 BRA `(.L_x_55) ;  /* 0x0000000000048947 */ /* 0x001fea0003800000 */
[----:B------:R0:W5:Y:S02]  /*30a0*/  LDG.E.LTC128B.U16 R104, desc[UR36][R56.64+0x22] ;  /* 0x0000222438687981 */ /* 0x000164000c1e1520 */
.L_x_55:
[----:B------:R-:W-:Y:S05]  /*30b0*/  BSYNC B1 ;  /* 0x0000000000017941 */ /* 0x000fea0003800000 */
.L_x_54:
[----:B-----5:R-:W-:Y:S01]  /*30c0*/  IMAD.U32 R21, R104, 0x10000, RZ ;  /* 0x0001000068157824 */ /* 0x020fe200078e00ff */
[----:B------:R-:W-:Y:S01]  /*30d0*/  ISETP.GT.AND P2, PT, R4, 0x18, PT ;  /* 0x000000180400780c */ /* 0x000fe20003f44270 */
[----:B------:R-:W-:Y:S02]  /*30e0*/  BSSY B1, `(.L_x_56) ;  /* 0x0000009000017945 */ /* 0x000fe40003800000 */
[----:B------:R-:W-:Y:S01]  /*30f0*/  FMUL R14, R21, R90 ;  /* 0x0000005a150e7220 */ /* 0x000fe20000400000 */
[----:B------:R-:W-:-:S03]  /*3100*/  P2R R91, PR, RZ, 0x4 ;  /* 0x00000004ff5b7803 */ /* 0x000fc60000000000 */
[----:B------:R-:W-:-:S05]  /*3110*/  FFMA R14, R67, R88, R14 ;  /* 0x00000058430e7223 */ /* 0x000fca000000000e */
[----:B------:R-:W-:-:S05]  /*3120*/  F2FP.BF16.F32.PACK_AB R14, RZ, R14 ;  /* 0x0000000eff0e723e */ /* 0x000fca00000010ff */
[----:B------:R0:W-:Y:S01]  /*3130*/  @P0 STG.E.U16 desc[UR36][R58.64+0x22], R14 ;  /* 0x0000220e3a000986 */ /* 0x0001e2000c101524 */
[----:B------:R-:W-:-:S13]  /*3140*/  ISETP.GT.AND P0, PT, R3, RZ, P2 ;  /* 0x000000ff0300720c */ /* 0x000fda0001704270 */
[----:B0-----:R-:W-:Y:S05]  /*3150*/  @!P0 BRA `(.L_x_57) ;  /* 0x0000000000048947 */ /* 0x001fea0003800000 */
[----:B------:R0:W5:Y:S02]  /*3160*/  LDG.E.LTC128B.U16 R104, desc[UR36][R8.64+0x30] ;  /* 0x0000302408687981 */ /* 0x000164000c1e1520 */
.L_x_57:
[----:B------:R-:W-:Y:S05]  /*3170*/  BSYNC B1 ;  /* 0x0000000000017941 */ /* 0x000fea0003800000 */
.L_x_56:
[----:B-----5:R-:W-:Y:S01]  /*3180*/  IMAD.U32 R21, R104, 0x10000, RZ ;  /* 0x0001000068157824 */ /* 0x020fe200078e00ff */
[----:B------:R-:W-:Y:S01]  /*3190*/  ISETP.GT.AND P1, PT, R4, 0x19, PT ;  /* 0x000000190400780c */ /* 0x000fe20003f24270 */
[----:B------:R-:W-:Y:S01]  /*31a0*/  @P0 IMAD.MOV.U32 R20, RZ, RZ, R94 ;  /* 0x000000ffff140224 */ /* 0x000fe200078e005e */
[----:B------:R-:W-:Y:S01]  /*31b0*/  BSSY B1, `(.L_x_58) ;  /* 0x000000b000017945 */ /* 0x000fe20003800000 */
[----:B------:R-:W-:-:S04]  /*31c0*/  FMUL R21, R21, R90 ;  /* 0x0000005a15157220 */ /* 0x000fc80000400000 */
[----:B------:R-:W-:Y:S01]  /*31d0*/  FFMA R21, R68, R88, R21 ;  /* 0x0000005844157223 */ /* 0x000fe20000000015 */
[----:B------:R-:W-:-:S04]  /*31e0*/  P2R R68, PR, RZ, 0x2 ;  /* 0x00000002ff447803 */ /* 0x000fc80000000000 */
[----:B------:R-:W-:-:S04]  /*31f0*/  F2FP.BF16.F32.PACK_AB R21, RZ, R21 ;  /* 0x00000015ff15723e */ /* 0x000fc800000010ff */
[----:B------:R-:W-:Y:S01]  /*3200*/  PRMT R14, R21, 0x7610, R14 ;  /* 0x00007610150e7816 */ /* 0x000fe2000000000e */
[----:B------:R-:W-:-:S05]  /*3210*/  @P0 IMAD.MOV.U32 R21, RZ, RZ, R95 ;  /* 0x000000ffff150224 */ /* 0x000fca00078e005f */
[----:B------:R0:W-:Y:S01]  /*3220*/  @P0 STG.E.U16 desc[UR36][R20.64+0x30], R14 ;  /* 0x0000300e14000986 */ /* 0x0001e2000c101524 */
[----:B------:R-:W-:-:S13]  /*3230*/  ISETP.GT.AND P0, PT, R3, RZ, P1 ;  /* 0x000000ff0300720c */ /* 0x000fda0000f04270 */
[----:B0-----:R-:W-:Y:S05]  /*3240*/  @!P0 BRA `(.L_x_59) ;  /* 0x0000000000048947 */ /* 0x001fea0003800000 */
[----:B------:R0:W5:Y:S02]  /*3250*/  LDG.E.LTC128B.U16 R104, desc[UR36][R8.64+0x32] ;  /* 0x0000322408687981 */ /* 0x000164000c1e1520 */
.L_x_59:
[----:B------:R-:W-:Y:S05]  /*3260*/  BSYNC B1 ;  /* 0x0000000000017941 */ /* 0x000fea0003800000 */
.L_x_58:
        /* <DEDUP_REMOVED lines=11> */
.L_x_61:
[----:B------:R-:W-:Y:S05]  /*3320*/  BSYNC B1 ;  /* 0x0000000000017941 */ /* 0x000fea0003800000 */
.L_x_60:
        /* <DEDUP_REMOVED lines=9> */
.L_x_63:
[----:B------:R-:W-:Y:S05]  /*33c0*/  BSYNC B1 ;  /* 0x0000000000017941 */ /* 0x000fea0003800000 */
.L_x_62:
        /* <DEDUP_REMOVED lines=11> */
.L_x_65:
[----:B------:R-:W-:Y:S05]  /*3480*/  BSYNC B1 ;  /* 0x0000000000017941 */ /* 0x000fea0003800000 */
.L_x_64:
[----:B-----5:R-:W-:Y:S01]  /*3490*/  IMAD.U32 R21, R104, 0x10000, RZ ;  /* 0x0001000068157824 */ /* 0x020fe200078e00ff */
[----:B------:R-:W-:Y:S01]  /*34a0*/  ISETP.GT.AND P1, PT, R4, 0x21, PT ;  /* 0x000000210400780c */ /* 0x000fe20003f24270 */
[----:B------:R-:W-:Y:S01]  /*34b0*/  @P0 IMAD.MOV.U32 R20, RZ, RZ, R94 ;  /* 0x000000ffff140224 */ /* 0x000fe200078e005e */
[----:B------:R-:W-:Y:S01]  /*34c0*/  BSSY B1, `(.L_x_66) ;  /* 0x000000b000017945 */ /* 0x000fe20003800000 */
[----:B------:R-:W-:Y:S01]  /*34d0*/  FMUL R21, R21, R90 ;  /* 0x0000005a15157220 */ /* 0x000fe20000400000 */
[----:B------:R-:W-:-:S03]  /*34e0*/  P2R R70, PR, RZ, 0x2 ;  /* 0x00000002ff467803 */ /* 0x000fc60000000000 */
[----:B------:R-:W-:-:S05]  /*34f0*/  FFMA R21, R72, R88, R21 ;  /* 0x0000005848157223 */ /* 0x000fca0000000015 */
[----:B------:R-:W-:-:S04]  /*3500*/  F2FP.BF16.F32.PACK_AB R21, RZ, R21 ;  /* 0x00000015ff15723e */ /* 0x000fc800000010ff */
[----:B------:R-:W-:Y:S01]  /*3510*/  PRMT R14, R21, 0x7610, R14 ;  /* 0x00007610150e7816 */ /* 0x000fe2000000000e */
[----:B------:R-:W-:-:S05]  /*3520*/  @P0 IMAD.MOV.U32 R21, RZ, RZ, R95 ;  /* 0x000000ffff150224 */ /* 0x000fca00078e005f */
[----:B------:R0:W-:Y:S01]  /*3530*/  @P0 STG.E.U16 desc[UR36][R20.64+0x40], R14 ;  /* 0x0000400e14000986 */ /* 0x0001e2000c101524 */
[----:B------:R-:W-:-:S13]  /*3540*/  ISETP.GT.AND P0, PT, R3, RZ, P1 ;  /* 0x000000ff0300720c */ /* 0x000fda0000f04270 */
[----:B0-----:R-:W-:Y:S05]  /*3550*/  @!P0 BRA `(.L_x_67) ;  /* 0x0000000000048947 */ /* 0x001fea0003800000 */
[----:B------:R0:W5:Y:S02]  /*3560*/  LDG.E.LTC128B.U16 R104, desc[UR36][R8.64+0x42] ;  /* 0x0000422408687981 */ /* 0x000164000c1e1520 */
.L_x_67:
[----:B------:R-:W-:Y:S05]  /*3570*/  BSYNC B1 ;  /* 0x0000000000017941 */ /* 0x000fea0003800000 */
.L_x_66:
        /* <DEDUP_REMOVED lines=11> */
.L_x_69:
[----:B------:R-:W-:Y:S05]  /*3630*/  BSYNC B1 ;  /* 0x0000000000017941 */ /* 0x000fea0003800000 */
.L_x_68:
        /* <DEDUP_REMOVED lines=9> */
.L_x_71:
[----:B------:R-:W-:Y:S05]  /*36d0*/  BSYNC B1 ;  /* 0x0000000000017941 */ /* 0x000fea0003800000 */
.L_x_70:
        /* <DEDUP_REMOVED lines=11> */
.L_x_73:
[----:B------:R-:W-:Y:S05]  /*3790*/  BSYNC B1 ;  /* 0x0000000000017941 */ /* 0x000fea0003800000 */
.L_x_72:
[----:B-----5:R-:W-:Y:S01]  /*37a0*/  IMAD.U32 R21, R104, 0x10000, RZ ;  /* 0x0001000068157824 */ /* 0x020fe200078e00ff */
[----:B------:R-:W-:Y:S01]  /*37b0*/  ISETP.GT.AND P5, PT, R4, 0x29, PT ;  /* 0x000000290400780c */ /* 0x000fe20003fa4270 */
[----:B------:R-:W-:Y:S01]  /*37c0*/  @P0 IMAD.MOV.U32 R20, RZ, RZ, R94 ;  /* 0x000000ffff140224 */ /* 0x000fe200078e005e */
[----:B------:R-:W-:Y:S01]  /*37d0*/  BSSY B1, `(.L_x_74) ;  /* 0x000000b000017945 */ /* 0x000fe20003800000 */
[----:B------:R-:W-:-:S04]  /*37e0*/  FMUL R21, R21, R90 ;  /* 0x0000005a15157220 */ /* 0x000fc80000400000 */
[----:B------:R-:W-:-:S05]  /*37f0*/  FFMA R21, R76, R88, R21 ;  /* 0x000000584c157223 */ /* 0x000fca0000000015 */
[----:B------:R-:W-:-:S04]  /*3800*/  F2FP.BF16.F32.PACK_AB R21, RZ, R21 ;  /* 0x00000015ff15723e */ /* 0x000fc800000010ff */
[----:B------:R-:W-:Y:S01]  /*3810*/  PRMT R14, R21, 0x7610, R14 ;  /* 0x00007610150e7816 */ /* 0x000fe2000000000e */
[----:B------:R-:W-:-:S05]  /*3820*/  @P0 IMAD.MOV.U32 R21, RZ, RZ, R95 ;  /* 0x000000ffff150224 */ /* 0x000fca00078e005f */
[----:B------:R1:W-:Y:S01]  /*3830*/  @P0 STG.E.U16 desc[UR36][R20.64+0x50], R14 ;  /* 0x0000500e14000986 */ /* 0x0003e2000c101524 */
[----:B------:R-:W-:Y:S02]  /*3840*/  ISETP.GT.AND P0, PT, R3, RZ, P5 ;  /* 0x000000ff0300720c */ /* 0x000fe40002f04270 */
[----:B-1----:R-:W-:-:S11]  /*3850*/  P2R R14, PR, RZ, 0x20 ;  /* 0x00000020ff0e7803 */ /* 0x002fd60000000000 */
[----:B------:R-:W-:Y:S05]  /*3860*/  @!P0 BRA `(.L_x_75) ;  /* 0x0000000000048947 */ /* 0x000fea0003800000 */
[----:B------:R1:W5:Y:S02]  /*3870*/  LDG.E.LTC128B.U16 R104, desc[UR36][R8.64+0x52] ;  /* 0x0000522408687981 */ /* 0x000364000c1e1520 */
.L_x_75:
[----:B------:R-:W-:Y:S05]  /*3880*/  BSYNC B1 ;  /* 0x0000000000017941 */ /* 0x000fea0003800000 */
.L_x_74:
        /* <DEDUP_REMOVED lines=11> */
.L_x_77:
[----:B------:R-:W-:Y:S05]  /*3940*/  BSYNC B1 ;  /* 0x0000000000017941 */ /* 0x000fea0003800000 */
.L_x_76:
        /* <DEDUP_REMOVED lines=9> */
.L_x_79:
[----:B------:R-:W-:Y:S05]  /*39e0*/  BSYNC B1 ;  /* 0x0000000000017941 */ /* 0x000fea0003800000 */
.L_x_78:
[----:B-----5:R-:W-:Y:S01]  /*39f0*/  IMAD.U32 R21, R104, 0x10000, RZ ;  /* 0x0001000068157824 */ /* 0x020fe200078e00ff */
[----:B------:R-:W-:Y:S01]  /*3a00*/  ISETP.GT.AND P3, PT, R4, 0x30, PT ;  /* 0x000000300400780c */ /* 0x000fe20003f64270 */
[----:B------:R-:W-:Y:S02]  /*3a10*/  BSSY B1, `(.L_x_80) ;  /* 0x0000008000017945 */ /* 0x000fe40003800000 */
[----:B------:R-:W-:-:S04]  /*3a20*/  FMUL R14, R21, R90 ;  /* 0x0000005a150e7220 */ /* 0x000fc80000400000 */
[----:B------:R-:W-:-:S05]  /*3a30*/  FFMA R14, R79, R88, R14 ;  /* 0x000000584f0e7223 */ /* 0x000fca000000000e */
[----:B------:R-:W-:-:S05]  /*3a40*/  F2FP.BF16.F32.PACK_AB R14, RZ, R14 ;  /* 0x0000000eff0e723e */ /* 0x000fca00000010ff */
[----:B------:R0:W-:Y:S01]  /*3a50*/  @P0 STG.E.U16 desc[UR36][R58.64+0x52], R14 ;  /* 0x0000520e3a000986 */ /* 0x0001e2000c101524 */
[----:B------:R-:W-:-:S13]  /*3a60*/  ISETP.GT.AND P0, PT, R3, RZ, P3 ;  /* 0x000000ff0300720c */ /* 0x000fda0001f04270 */
[----:B0-----:R-:W-:Y:S05]  /*3a70*/  @!P0 BRA `(.L_x_81) ;  /* 0x0000000000048947 */ /* 0x001fea0003800000 */
[----:B------:R0:W5:Y:S02]  /*3a80*/  LDG.E.LTC128B.U16 R104, desc[UR36][R8.64+0x60] ;  /* 0x0000602408687981 */ /* 0x000164000c1e1520 */
.L_x_81:
[----:B------:R-:W-:Y:S05]  /*3a90*/  BSYNC B1 ;  /* 0x0000000000017941 */ /* 0x000fea0003800000 */
.L_x_80:
        /* <DEDUP_REMOVED lines=13> */
.L_x_83:
[----:B------:R-:W-:Y:S05]  /*3b70*/  BSYNC B1 ;  /* 0x0000000000017941 */ /* 0x000fea0003800000 */
.L_x_82:
        /* <DEDUP_REMOVED lines=11> */
.L_x_85:
[----:B------:R-:W-:Y:S05]  /*3c30*/  BSYNC B1 ;  /* 0x0000000000017941 */ /* 0x000fea0003800000 */
.L_x_84:
        /* <DEDUP_REMOVED lines=9> */
.L_x_87:
[----:B------:R-:W-:Y:S05]  /*3cd0*/  BSYNC B1 ;  /* 0x0000000000017941 */ /* 0x000fea0003800000 */
.L_x_86:
        /* <DEDUP_REMOVED lines=10> */
.L_x_89:
[----:B------:R-:W-:Y:S05]  /*3d80*/  BSYNC B1 ;  /* 0x0000000000017941 */ /* 0x000fea0003800000 */
.L_x_88:
        /* <DEDUP_REMOVED lines=8> */
[----:B------:R-:W-:-:S05]  /*3e10*/  IADD3 R20, P0, R5, R100, RZ ;  /* 0x0000006405147210 */ /* 0x000fca0007f1e0ff */
[----:B-1----:R-:W-:Y:S01]  /*3e20*/  IMAD.X R21, R15, 0x1, R101, P0 ;  /* 0x000000010f157824 */ /* 0x002fe200000e0665 */
[----:B------:R-:W-:-:S05]  /*3e30*/  IADD3 R64, P0, R5, R100, RZ ;  /* 0x0000006405407210 */ /* 0x000fca0007f1e0ff */
[----:B------:R-:W-:Y:S01]  /*3e40*/  IMAD.X R65, R15, 0x1, R101, P0 ;  /* 0x000000010f417824 */ /* 0x000fe200000e0665 */
[----:B------:R-:W-:-:S05]  /*3e50*/  IADD3 R14, P0, R5, R94, RZ ;  /* 0x0000005e050e7210 */ /* 0x000fca0007f1e0ff */
[----:B------:R-:W-:Y:S01]  /*3e60*/  IMAD.X R15, R15, 0x1, R95, P0 ;  /* 0x000000010f0f7824 */ /* 0x000fe200000e065f */
[----:B------:R-:W-:-:S04]  /*3e70*/  ISETP.GT.AND P0, PT, R4, 0x39, PT ;  /* 0x000000390400780c */ /* 0x000fc80003f04270 */
[----:B------:R-:W-:-:S13]  /*3e80*/  ISETP.GT.AND P4, PT, R3, RZ, P0 ;  /* 0x000000ff0300720c */ /* 0x000fda0000784270 */
[----:B------:R-:W-:Y:S05]  /*3e90*/  @!P4 BRA `(.L_x_91) ;  /* 0x000000000004c947 */ /* 0x000fea0003800000 */
[----:B------:R1:W5:Y:S02]  /*3ea0*/  LDG.E.LTC128B.U16 R104, desc[UR36][R8.64+0x72] ;  /* 0x0000722408687981 */ /* 0x000364000c1e1520 */
.L_x_91:
[----:B------:R-:W-:Y:S05]  /*3eb0*/  BSYNC B1 ;  /* 0x0000000000017941 */ /* 0x000fea0003800000 */
.L_x_90:
        /* <DEDUP_REMOVED lines=9> */
.L_x_93:
[----:B------:R-:W-:Y:S05]  /*3f50*/  BSYNC B1 ;  /* 0x0000000000017941 */ /* 0x000fea0003800000 */
.L_x_92:
        /* <DEDUP_REMOVED lines=9> */
.L_x_95:
[----:B------:R-:W-:Y:S05]  /*3ff0*/  BSYNC B1 ;  /* 0x0000000000017941 */ /* 0x000fea0003800000 */
.L_x_94:
[----:B-----5:R-:W-:-:S04]  /*4000*/  IMAD.U32 R5, R104, 0x10000, RZ ;  /* 0x0001000068057824 */ /* 0x020fc800078e00ff */
[----:B------:R-:W-:-:S04]  /*4010*/  FMUL R4, R5, R90 ;  /* 0x0000005a05047220 */ /* 0x000fc80000400000 */
[----:B------:R-:W-:-:S05]  /*4020*/  FFMA R4, R87, R88, R4 ;  /* 0x0000005857047223 */ /* 0x000fca0000000004 */
[----:B------:R-:W-:-:S05]  /*4030*/  F2FP.BF16.F32.PACK_AB R4, RZ, R4 ;  /* 0x00000004ff04723e */ /* 0x000fca00000010ff */
[----:B------:R0:W-:Y:S01]  /*4040*/  @P4 STG.E.U16 desc[UR36][R58.64+0x72], R4 ;  /* 0x000072043a004986 */ /* 0x0001e2000c101524 */
[----:B------:R-:W-:-:S13]  /*4050*/  ISETP.GT.AND P4, PT, R3, 0x80, P6 ;  /* 0x000000800300780c */ /* 0x000fda0003784270 */
[----:B------:R-:W2:Y:S01]  /*4060*/  @P4 LDG.E.LTC128B.U16 R104, desc[UR36][R62.64] ;  /* 0x000000243e684981 */ /* 0x000ea2000c1e1520 */
[----:B------:R-:W-:Y:S01]  /*4070*/  BSSY B1, `(.L_x_96) ;  /* 0x000000a000017945 */ /* 0x000fe20003800000 */
[----:B--2---:R-:W-:-:S04]  /*4080*/  IMAD.U32 R5, R104, 0x10000, RZ ;  /* 0x0001000068057824 */ /* 0x004fc800078e00ff */
[----:B------:R-:W-:-:S04]  /*4090*/  FMUL R5, R5, R90 ;  /* 0x0000005a05057220 */ /* 0x000fc80000400000 */
[----:B------:R-:W-:-:S05]  /*40a0*/  FFMA R5, R24, R88, R5 ;  /* 0x0000005818057223 */ /* 0x000fca0000000005 */
[----:B------:R-:W-:-:S05]  /*40b0*/  F2FP.BF16.F32.PACK_AB R5, RZ, R5 ;  /* 0x00000005ff05723e */ /* 0x000fca00000010ff */
[----:B------:R0:W-:Y:S01]  /*40c0*/  @P4 STG.E.U16 desc[UR36][R14.64], R5 ;  /* 0x000000050e004986 */ /* 0x0001e2000c101524 */
[----:B------:R-:W-:-:S04]  /*40d0*/  ISETP.NE.AND P4, PT, R107, RZ, PT ;  /* 0x000000ff6b00720c */ /* 0x000fc80003f85270 */
[----:B------:R-:W-:-:S13]  /*40e0*/  ISETP.GT.AND P4, PT, R3, 0x80, P4 ;  /* 0x000000800300780c */ /* 0x000fda0002784270 */
[----:B0-----:R-:W-:Y:S05]  /*40f0*/  @!P4 BRA `(.L_x_97) ;  /* 0x000000000004c947 */ /* 0x001fea0003800000 */
[----:B------:R0:W5:Y:S02]  /*4100*/  LDG.E.LTC128B.U16 R104, desc[UR36][R60.64+0x2] ;  /* 0x000002243c687981 */ /* 0x000164000c1e1520 */
.L_x_97:
[----:B------:R-:W-:Y:S05]  /*4110*/  BSYNC B1 ;  /* 0x0000000000017941 */ /* 0x000fea0003800000 */
.L_x_96:
[----:B-----5:R-:W-:Y:S01]  /*4120*/  IMAD.U32 R5, R104, 0x10000, RZ ;  /* 0x0001000068057824 */ /* 0x020fe200078e00ff */
[----:B------:R-:W-:Y:S01]  /*4130*/  ISETP.GT.AND P6, PT, R3, 0x88, P6 ;  /* 0x000000880300780c */ /* 0x000fe200037c4270 */
[----:B------:R-:W-:Y:S02]  /*4140*/  BSSY B1, `(.L_x_98) ;  /* 0x000000a000017945 */ /* 0x000fe40003800000 */
[----:B------:R-:W-:Y:S01]  /*4150*/  FMUL R4, R5, R90 ;  /* 0x0000005a05047220 */ /* 0x000fe20000400000 */
[----:B------:R-:W-:-:S03]  /*4160*/  @P4 IMAD.MOV.U32 R5, RZ, RZ, R15 ;  /* 0x000000ffff054224 */ /* 0x000fc600078e000f */
[----:B------:R-:W-:-:S05]  /*4170*/  FFMA R4, R25, R88, R4 ;  /* 0x0000005819047223 */ /* 0x000fca0000000004 */
[----:B------:R-:W-:-:S04]  /*4180*/  F2FP.BF16.F32.PACK_AB R4, RZ, R4 ;  /* 0x00000004ff04723e */ /* 0x000fc800000010ff */
[----:B-1-34-:R-:W-:Y:S01]  /*4190*/  PRMT R8, R4, 0x7610, R8 ;  /* 0x0000761004087816 */ /* 0x01afe20000000008 */
[----:B------:R-:W-:-:S05]  /*41a0*/  @P4 IMAD.MOV.U32 R4, RZ, RZ, R14 ;  /* 0x000000ffff044224 */ /* 0x000fca00078e000e */
[----:B------:R1:W-:Y:S01]  /*41b0*/  @P4 STG.E.U16 desc[UR36][R4.64+0x2], R8 ;  /* 0x0000020804004986 */ /* 0x0003e2000c101524 */
[----:B------:R-:W-:Y:S05]  /*41c0*/  @!P6 BRA `(.L_x_99) ;  /* 0x000000000004e947 */ /* 0x000fea0003800000 */
[----:B------:R2:W5:Y:S02]  /*41d0*/  LDG.E.LTC128B.U16 R104, desc[UR36][R6.64] ;  /* 0x0000002406687981 */ /* 0x000564000c1e1520 */
.L_x_99:
[----:B------:R-:W-:Y:S05]  /*41e0*/  BSYNC B1 ;  /* 0x0000000000017941 */ /* 0x000fea0003800000 */
.L_x_98:
[----:B-1---5:R-:W-:Y:S01]  /*41f0*/  IMAD.U32 R5, R104, 0x10000, RZ ;  /* 0x0001000068057824 */ /* 0x022fe200078e00ff */
[----:B------:R-:W-:Y:S01]  /*4200*/  ISETP.NE.AND P4, PT, R107, RZ, PT ;  /* 0x000000ff6b00720c */ /* 0x000fe20003f85270 */
[----:B------:R-:W-:Y:S02]  /*4210*/  BSSY B1, `(.L_x_100) ;  /* 0x0000008000017945 */ /* 0x000fe40003800000 */
[----:B------:R-:W-:Y:S01]  /*4220*/  FMUL R5, R5, R90 ;  /* 0x0000005a05057220 */ /* 0x000fe20000400000 */
[----:B------:R-:W-:-:S03]  /*4230*/  ISETP.GT.AND P4, PT, R3, 0x88, P4 ;  /* 0x000000880300780c */ /* 0x000fc60002784270 */
[----:B------:R-:W-:-:S05]  /*4240*/  FFMA R5, R26, R88, R5 ;  /* 0x000000581a057223 */ /* 0x000fca0000000005 */
[----:B------:R-:W-:-:S05]  /*4250*/  F2FP.BF16.F32.PACK_AB R5, RZ, R5 ;  /* 0x00000005ff05723e */ /* 0x000fca00000010ff */
[----:B------:R1:W-:Y:S01]  /*4260*/  @P6 STG.E.U16 desc[UR36][R20.64], R5 ;  /* 0x0000000514006986 */ /* 0x0003e2000c101524 */
[----:B------:R-:W-:Y:S05]  /*4270*/  @!P4 BRA `(.L_x_101) ;  /* 0x000000000004c947 */ /* 0x000fea0003800000 */
[----:B------:R3:W5:Y:S02]  /*4280*/  LDG.E.LTC128B.U16 R104, desc[UR36][R10.64+0x2] ;  /* 0x000002240a687981 */ /* 0x000764000c1e1520 */
.L_x_101:
[----:B------:R-:W-:Y:S05]  /*4290*/  BSYNC B1 ;  /* 0x0000000000017941 */ /* 0x000fea0003800000 */
.L_x_100:
[----:B-1---5:R-:W-:Y:S01]  /*42a0*/  IMAD.U32 R5, R104, 0x10000, RZ ;  /* 0x0001000068057824 */ /* 0x022fe200078e00ff */
[----:B------:R-:W-:Y:S01]  /*42b0*/  ISETP.NE.AND P6, PT, R108, RZ, PT ;  /* 0x000000ff6c00720c */ /* 0x000fe20003fc5270 */
[----:B------:R-:W-:Y:S02]  /*42c0*/  BSSY B1, `(.L_x_102) ;  /* 0x0000008000017945 */ /* 0x000fe40003800000 */
[----:B------:R-:W-:-:S04]  /*42d0*/  FMUL R4, R5, R90 ;  /* 0x0000005a05047220 */ /* 0x000fc80000400000 */
[----:B------:R-:W-:-:S05]  /*42e0*/  FFMA R4, R27, R88, R4 ;  /* 0x000000581b047223 */ /* 0x000fca0000000004 */
[----:B------:R-:W-:-:S05]  /*42f0*/  F2FP.BF16.F32.PACK_AB R4, RZ, R4 ;  /* 0x00000004ff04723e */ /* 0x000fca00000010ff */
[----:B------:R1:W-:Y:S01]  /*4300*/  @P4 STG.E.U16 desc[UR36][R64.64+0x2], R4 ;  /* 0x0000020440004986 */ /* 0x0003e2000c101524 */
[----:B------:R-:W-:-:S13]  /*4310*/  ISETP.GT.AND P4, PT, R3, 0x80, P6 ;  /* 0x000000800300780c */ /* 0x000fda0003784270 */
[----:B-1----:R-:W-:Y:S05]  /*4320*/  @!P4 BRA `(.L_x_103) ;  /* 0x000000000004c947 */ /* 0x002fea0003800000 */
[----:B------:R1:W5:Y:S02]  /*4330*/  LDG.E.LTC128B.U16 R104, desc[UR36][R60.64+0x10] ;  /* 0x000010243c687981 */ /* 0x000364000c1e1520 */
.L_x_103:
[----:B------:R-:W-:Y:S05]  /*4340*/  BSYNC B1 ;  /* 0x0000000000017941 */ /* 0x000fea0003800000 */
.L_x_102:
[----:B-----5:R-:W-:Y:S01]  /*4350*/  IMAD.U32 R5, R104, 0x10000, RZ ;  /* 0x0001000068057824 */ /* 0x020fe200078e00ff */
[----:B------:R-:W-:Y:S01]  /*4360*/  ISETP.NE.AND P6, PT, R109, RZ, PT ;  /* 0x000000ff6d00720c */ /* 0x000fe20003fc5270 */
[----:B------:R-:W-:Y:S01]  /*4370*/  @P4 IMAD.MOV.U32 R4, RZ, RZ, R14 ;  /* 0x000000ffff044224 */ /* 0x000fe200078e000e */
[----:B------:R-:W-:Y:S01]  /*4380*/  BSSY B1, `(.L_x_104) ;  /* 0x000000a000017945 */ /* 0x000fe20003800000 */
[----:B------:R-:W-:-:S04]  /*4390*/  FMUL R5, R5, R90 ;  /* 0x0000005a05057220 */ /* 0x000fc80000400000 */
[----:B------:R-:W-:-:S05]  /*43a0*/  FFMA R5, R28, R88, R5 ;  /* 0x000000581c057223 */ /* 0x000fca0000000005 */
[----:B------:R-:W-:-:S04]  /*43b0*/  F2FP.BF16.F32.PACK_AB R5, RZ, R5 ;  /* 0x00000005ff05723e */ /* 0x000fc800000010ff */
[----:B--2---:R-:W-:Y:S01]  /*43c0*/  PRMT R6, R5, 0x7610, R6 ;  /* 0x0000761005067816 */ /* 0x004fe20000000006 */
[----:B------:R-:W-:-:S05]  /*43d0*/  @P4 IMAD.MOV.U32 R5, RZ, RZ, R15 ;  /* 0x000000ffff054224 */ /* 0x000fca00078e000f */
[----:B------:R2:W-:Y:S01]  /*43e0*/  @P4 STG.E.U16 desc[UR36][R4.64+0x10], R6 ;  /* 0x0000100604004986 */ /* 0x0005e2000c101524 */
[----:B------:R-:W-:-:S13]  /*43f0*/  ISETP.GT.AND P4, PT, R3, 0x80, P6 ;  /* 0x000000800300780c */ /* 0x000fda0003784270 */
[----:B--2---:R-:W-:Y:S05]  /*4400*/  @!P4 BRA `(.L_x_105) ;  /* 0x000000000004c947 */ /* 0x004fea0003800000 */
[----:B------:R2:W5:Y:S02]  /*4410*/  LDG.E.LTC128B.U16 R104, desc[UR36][R60.64+0x12] ;  /* 0x000012243c687981 */ /* 0x000564000c1e1520 */
.L_x_105:
[----:B------:R-:W-:Y:S05]  /*4420*/  BSYNC B1 ;  /* 0x0000000000017941 */ /* 0x000fea0003800000 */
.L_x_104:
[----:B-----5:R-:W-:Y:S01]  /*4430*/  IMAD.U32 R5, R104, 0x10000, RZ ;  /* 0x0001000068057824 */ /* 0x020fe200078e00ff */
[----:B------:R-:W-:Y:S03]  /*4440*/  BSSY B1, `(.L_x_106) ;  /* 0x000000c000017945 */ /* 0x000fe60003800000 */
[----:B------:R-:W-:Y:S01]  /*4450*/  FMUL R4, R5, R90 ;  /* 0x0000005a05047220 */ /* 0x000fe20000400000 */
[----:B------:R-:W-:-:S03]  /*4460*/  @P4 IMAD.MOV.U32 R5, RZ, RZ, R15 ;  /* 0x000000ffff054224 */ /* 0x000fc600078e000f */
[----:B------:R-:W-:-:S05]  /*4470*/  FFMA R4, R29, R88, R4 ;  /* 0x000000581d047223 */ /* 0x000fca0000000004 */
[----:B------:R-:W-:-:S04]  /*4480*/  F2FP.BF16.F32.PACK_AB R4, RZ, R4 ;  /* 0x00000004ff04723e */ /* 0x000fc800000010ff */
[----:B------:R-:W-:Y:S01]  /*4490*/  PRMT R6, R4, 0x7610, R6 ;  /* 0x0000761004067816 */ /* 0x000fe20000000006 */
[----:B------:R-:W-:-:S05]  /*44a0*/  @P4 IMAD.MOV.U32 R4, RZ, RZ, R14 ;  /* 0x000000ffff044224 */ /* 0x000fca00078e000e */
[----:B------:R4:W-:Y:S01]  /*44b0*/  @P4 STG.E.U16 desc[UR36][R4.64+0x12], R6 ;  /* 0x0000120604004986 */ /* 0x0009e2000c101524 */
[----:B------:R-:W-:-:S04]  /*44c0*/  ISETP.NE.AND P4, PT, R108, RZ, PT ;  /* 0x000000ff6c00720c */ /* 0x000fc80003f85270 */
[----:B------:R-:W-:-:S13]  /*44d0*/  ISETP.GT.AND P4, PT, R3, 0x88, P4 ;  /* 0x000000880300780c */ /* 0x000fda0002784270 */
[----:B----4-:R-:W-:Y:S05]  /*44e0*/  @!P4 BRA `(.L_x_107) ;  /* 0x000000000004c947 */ /* 0x010fea0003800000 */
[----:B------:R4:W5:Y:S02]  /*44f0*/  LDG.E.LTC128B.U16 R104, desc[UR36][R10.64+0x10] ;  /* 0x000010240a687981 */ /* 0x000964000c1e1520 */
.L_x_107:
[----:B------:R-:W-:Y:S05]  /*4500*/  BSYNC B1 ;  /* 0x0000000000017941 */ /* 0x000fea0003800000 */
.L_x_106:
        /* <DEDUP_REMOVED lines=9> */
.L_x_109:
[----:B------:R-:W-:Y:S05]  /*45a0*/  BSYNC B1 ;  /* 0x0000000000017941 */ /* 0x000fea0003800000 */
.L_x_108:
[----:B-----5:R-:W-:Y:S01]  /*45b0*/  IMAD.U32 R5, R104, 0x10000, RZ ;  /* 0x0001000068057824 */ /* 0x020fe200078e00ff */
[----:B------:R-:W-:Y:S01]  /*45c0*/  ISETP.NE.AND P6, PT, R105, RZ, PT ;  /* 0x000000ff6900720c */ /* 0x000fe20003fc5270 */
[----:B------:R-:W-:Y:S02]  /*45d0*/  BSSY B1, `(.L_x_110) ;  /* 0x000000b000017945 */ /* 0x000fe40003800000 */
[----:B------:R-:W-:Y:S01]  /*45e0*/  FMUL R4, R5, R90 ;  /* 0x0000005a05047220 */ /* 0x000fe20000400000 */
[----:B------:R-:W-:-:S03]  /*45f0*/  @P4 IMAD.MOV.U32 R5, RZ, RZ, R13 ;  /* 0x000000ffff054224 */ /* 0x000fc600078e000d */
[----:B------:R-:W-:-:S05]  /*4600*/  FFMA R4, R31, R88, R4 ;  /* 0x000000581f047223 */ /* 0x000fca0000000004 */
[----:B------:R-:W-:-:S04]  /*4610*/  F2FP.BF16.F32.PACK_AB R4, RZ, R4 ;  /* 0x00000004ff04723e */ /* 0x000fc800000010ff */
[----:B------:R-:W-:Y:S01]  /*4620*/  PRMT R6, R4, 0x7610, R6 ;  /* 0x0000761004067816 */ /* 0x000fe20000000006 */
[----:B------:R-:W-:-:S05]  /*4630*/  @P4 IMAD.MOV.U32 R4, RZ, RZ, R12 ;  /* 0x000000ffff044224 */ /* 0x000fca00078e000c */
[----:B------:R0:W-:Y:S01]  /*4640*/  @P4 STG.E.U16 desc[UR36][R4.64+0x12], R6 ;  /* 0x0000120604004986 */ /* 0x0001e2000c101524 */
[----:B------:R-:W-:-:S13]  /*4650*/  ISETP.GT.AND P4, PT, R3, 0x80, P6 ;  /* 0x000000800300780c */ /* 0x000fda0003784270 */
[----:B0-----:R-:W-:Y:S05]  /*4660*/  @!P4 BRA `(.L_x_111) ;  /* 0x000000000004c947 */ /* 0x001fea0003800000 */
[----:B------:R0:W5:Y:S02]  /*4670*/  LDG.E.LTC128B.U16 R104, desc[UR36][R60.64+0x20] ;  /* 0x000020243c687981 */ /* 0x000164000c1e1520 */
.L_x_111:
[----:B------:R-:W-:Y:S05]  /*4680*/  BSYNC B1 ;  /* 0x0000000000017941 */ /* 0x000fea0003800000 */
.L_x_110:
[----:B-----5:R-:W-:Y:S01]  /*4690*/  IMAD.U32 R5, R104, 0x10000, RZ ;  /* 0x0001000068057824 */ /* 0x020fe200078e00ff */
[----:B------:R-:W-:Y:S01]  /*46a0*/  ISETP.NE.AND P6, PT, R89, RZ, PT ;  /* 0x000000ff5900720c */ /* 0x000fe20003fc5270 */
        /* <DEDUP_REMOVED lines=11> */
.L_x_113:
[----:B------:R-:W-:Y:S05]  /*4760*/  BSYNC B1 ;  /* 0x0000000000017941 */ /* 0x000fea0003800000 */
.L_x_112:
        /* <DEDUP_REMOVED lines=11> */
[----:B0-----:R-:W-:Y:S05]  /*4820*/  @!P4 BRA `(.L_x_115) ;  /* 0x000000000004c947 */ /* 0x001fea0003800000 */
[----:B------:R0:W5:Y:S02]  /*4830*/  LDG.E.LTC128B.U16 R104, desc[UR36][R10.64+0x20] ;  /* 0x000020240a687981 */ /* 0x000164000c1e1520 */
.L_x_115:
[----:B------:R-:W-:Y:S05]  /*4840*/  BSYNC B1 ;  /* 0x0000000000017941 */ /* 0x000fea0003800000 */
.L_x_114:
[----:B-----5:R-:W-:Y:S01]  /*4850*/  IMAD.U32 R5, R104, 0x10000, RZ ;  /* 0x0001000068057824 */ /* 0x020fe200078e00ff */
[----:B------:R-:W-:Y:S01]  /*4860*/  BSSY B1, `(.L_x_116) ;  /* 0x000000b000017945 */ /* 0x000fe20003800000 */
[----:B------:R-:W-:Y:S02]  /*4870*/  @P4 IMAD.MOV.U32 R4, RZ, RZ, R12 ;  /* 0x000000ffff044224 */ /* 0x000fe400078e000c */
        /* <DEDUP_REMOVED lines=9> */
.L_x_117:
[----:B------:R-:W-:Y:S05]  /*4910*/  BSYNC B1 ;  /* 0x0000000000017941 */ /* 0x000fea0003800000 */
.L_x_116:
        /* <DEDUP_REMOVED lines=13> */
.L_x_119:
[----:B------:R-:W-:Y:S05]  /*49f0*/  BSYNC B1 ;  /* 0x0000000000017941 */ /* 0x000fea0003800000 */
.L_x_118:
        /* <DEDUP_REMOVED lines=13> */
.L_x_121:
[----:B------:R-:W-:Y:S05]  /*4ad0*/  BSYNC B1 ;  /* 0x0000000000017941 */ /* 0x000fea0003800000 */
.L_x_120:
        /* <DEDUP_REMOVED lines=13> */
.L_x_123:
[----:B------:R-:W-:Y:S05]  /*4bb0*/  BSYNC B1 ;  /* 0x0000000000017941 */ /* 0x000fea0003800000 */
.L_x_122:
        /* <DEDUP_REMOVED lines=12> */
.L_x_125:
[----:B------:R-:W-:Y:S05]  /*4c80*/  BSYNC B1 ;  /* 0x0000000000017941 */ /* 0x000fea0003800000 */
.L_x_124:
        /* <DEDUP_REMOVED lines=13> */
.L_x_127:
[----:B------:R-:W-:Y:S05]  /*4d60*/  BSYNC B1 ;  /* 0x0000000000017941 */ /* 0x000fea0003800000 */
.L_x_126:
        /* <DEDUP_REMOVED lines=13> */
.L_x_129:
[----:B------:R-:W-:Y:S05]  /*4e40*/  BSYNC B1 ;  /* 0x0000000000017941 */ /* 0x000fea0003800000 */
.L_x_128:
        /* <DEDUP_REMOVED lines=13> */
.L_x_131:
[----:B------:R-:W-:Y:S05]  /*4f20*/  BSYNC B1 ;  /* 0x0000000000017941 */ /* 0x000fea0003800000 */
.L_x_130:
        /* <DEDUP_REMOVED lines=12> */
.L_x_133:
[----:B------:R-:W-:Y:S05]  /*4ff0*/  BSYNC B1 ;  /* 0x0000000000017941 */ /* 0x000fea0003800000 */
.L_x_132:
[----:B-----5:R-:W-:Y:S01]  /*5000*/  IMAD.U32 R5, R104, 0x10000, RZ ;  /* 0x0001000068057824 */ /* 0x020fe200078e00ff */
[----:B------:R-:W-:Y:S01]  /*5010*/  ISETP.NE.AND P6, PT, R71, RZ, PT ;  /* 0x000000ff4700720c */ /* 0x000fe20003fc5270 */
[----:B------:R-:W-:Y:S02]  /*5020*/  BSSY B1, `(.L_x_134) ;  /* 0x000000b000017945 */ /* 0x000fe40003800000 */
[----:B------:R-:W-:Y:S01]  /*5030*/  FMUL R4, R5, R90 ;  /* 0x0000005a05047220 */ /* 0x000fe20000400000 */
[----:B------:R-:W-:-:S03]  /*5040*/  @P4 IMAD.MOV.U32 R5, RZ, RZ, R13 ;  /* 0x000000ffff054224 */ /* 0x000fc600078e000d */
[----:B------:R-:W-:-:S05]  /*5050*/  FFMA R4, R43, R88, R4 ;  /* 0x000000582b047223 */ /* 0x000fca0000000004 */
[----:B------:R-:W-:-:S04]  /*5060*/  F2FP.BF16.F32.PACK_AB R4, RZ, R4 ;  /* 0x00000004ff04723e */ /* 0x000fc800000010ff */
[----:B------:R-:W-:Y:S02]  /*5070*/  PRMT R6, R4, 0x7610, R6 ;  /* 0x0000761004067816 */ /* 0x000fe40000000006 */
[----:B------:R-:W-:-:S05]  /*5080*/  @P4 MOV R4, R12 ;  /* 0x0000000c00044202 */ /* 0x000fca0000000f00 */
[----:B------:R0:W-:Y:S01]  /*5090*/  @P4 STG.E.U16 desc[UR36][R4.64+0x42], R6 ;  /* 0x0000420604004986 */ /* 0x0001e2000c101524 */
[----:B------:R-:W-:-:S13]  /*50a0*/  ISETP.GT.AND P4, PT, R3, 0x80, P6 ;  /* 0x000000800300780c */ /* 0x000fda0003784270 */
[----:B0-----:R-:W-:Y:S05]  /*50b0*/  @!P4 BRA `(.L_x_135) ;  /* 0x000000000004c947 */ /* 0x001fea0003800000 */
[----:B------:R0:W5:Y:S02]  /*50c0*/  LDG.E.LTC128B.U16 R104, desc[UR36][R60.64+0x50] ;  /* 0x000050243c687981 */ /* 0x000164000c1e1520 */
.L_x_135:
[----:B------:R-:W-:Y:S05]  /*50d0*/  BSYNC B1 ;  /* 0x0000000000017941 */ /* 0x000fea0003800000 */
.L_x_134:
        /* <DEDUP_REMOVED lines=12> */
.L_x_137:
[----:B------:R-:W-:Y:S05]  /*51a0*/  BSYNC B1 ;  /* 0x0000000000017941 */ /* 0x000fea0003800000 */
.L_x_136:
        /* <DEDUP_REMOVED lines=12> */
.L_x_139:
[----:B------:R-:W-:Y:S05]  /*5270*/  BSYNC B1 ;  /* 0x0000000000017941 */ /* 0x000fea0003800000 */
.L_x_138:
[----:B-----5:R-:W-:Y:S01]  /*5280*/  IMAD.U32 R5, R104, 0x10000, RZ ;  /* 0x0001000068057824 */ /* 0x020fe200078e00ff */
[----:B------:R-:W-:Y:S01]  /*5290*/  ISETP.GT.AND P5, PT, R3, 0x88, P5 ;  /* 0x000000880300780c */ /* 0x000fe20002fa4270 */
        /* <DEDUP_REMOVED lines=8> */
[----:B------:R-:W-:Y:S05]  /*5320*/  @!P5 BRA `(.L_x_141) ;  /* 0x000000000004d947 */ /* 0x000fea0003800000 */
[----:B------:R0:W5:Y:S02]  /*5330*/  LDG.E.LTC128B.U16 R104, desc[UR36][R10.64+0x52] ;  /* 0x000052240a687981 */ /* 0x000164000c1e1520 */
.L_x_141:
[----:B------:R-:W-:Y:S05]  /*5340*/  BSYNC B1 ;  /* 0x0000000000017941 */ /* 0x000fea0003800000 */
.L_x_140:
[----:B0----5:R-:W-:Y:S01]  /*5350*/  IMAD.U32 R5, R104, 0x10000, RZ ;  /* 0x0001000068057824 */ /* 0x021fe200078e00ff */
[----:B------:R-:W-:Y:S01]  /*5360*/  ISETP.GT.AND P4, PT, R3, 0x80, P3 ;  /* 0x000000800300780c */ /* 0x000fe20001f84270 */
        /* <DEDUP_REMOVED lines=8> */
[----:B------:R-:W-:Y:S05]  /*53f0*/  @!P4 BRA `(.L_x_143) ;  /* 0x000000000004c947 */ /* 0x000fea0003800000 */
[----:B------:R0:W5:Y:S02]  /*5400*/  LDG.E.LTC128B.U16 R104, desc[UR36][R60.64+0x60] ;  /* 0x000060243c687981 */ /* 0x000164000c1e1520 */
.L_x_143:
[----:B------:R-:W-:Y:S05]  /*5410*/  BSYNC B1 ;  /* 0x0000000000017941 */ /* 0x000fea0003800000 */
.L_x_142:
[----:B0----5:R-:W-:Y:S01]  /*5420*/  IMAD.U32 R5, R104, 0x10000, RZ ;  /* 0x0001000068057824 */ /* 0x021fe200078e00ff */
        /* <DEDUP_REMOVED lines=11> */
.L_x_145:
[----:B------:R-:W-:Y:S05]  /*54e0*/  BSYNC B1 ;  /* 0x0000000000017941 */ /* 0x000fea0003800000 */
.L_x_144:
        /* <DEDUP_REMOVED lines=12> */
.L_x_147:
[----:B------:R-:W-:Y:S05]  /*55b0*/  BSYNC B1 ;  /* 0x0000000000017941 */ /* 0x000fea0003800000 */
.L_x_146:
        /* <DEDUP_REMOVED lines=12> */
.L_x_149:
[----:B------:R-:W-:Y:S05]  /*5680*/  BSYNC B1 ;  /* 0x0000000000017941 */ /* 0x000fea0003800000 */
.L_x_148:
        /* <DEDUP_REMOVED lines=12> */
.L_x_151:
[----:B------:R-:W-:Y:S05]  /*5750*/  BSYNC B1 ;  /* 0x0000000000017941 */ /* 0x000fea0003800000 */
.L_x_150:
        /* <DEDUP_REMOVED lines=12> */
.L_x_153:
[----:B------:R-:W-:Y:S05]  /*5820*/  BSYNC B1 ;  /* 0x0000000000017941 */ /* 0x000fea0003800000 */
.L_x_152:
        /* <DEDUP_REMOVED lines=9> */
.L_x_155:
[----:B------:R-:W-:Y:S05]  /*58c0*/  BSYNC B1 ;  /* 0x0000000000017941 */ /* 0x000fea0003800000 */
.L_x_154:
[----:B-----5:R-:W-:Y:S01]  /*58d0*/  IMAD.U32 R5, R104, 0x10000, RZ ;  /* 0x0001000068057824 */ /* 0x020fe200078e00ff */
[----:B------:R-:W-:Y:S01]  /*58e0*/  ISETP.GT.AND P0, PT, R3, 0x88, P0 ;  /* 0x000000880300780c */ /* 0x000fe20000704270 */
[----:B0-----:R-:W-:Y:S01]  /*58f0*/  @P1 IMAD.MOV.U32 R4, RZ, RZ, R12 ;  /* 0x000000ffff041224 */ /* 0x001fe200078e000c */
        /* <DEDUP_REMOVED lines=9> */
.L_x_157:
[----:B------:R-:W-:Y:S05]  /*5990*/  BSYNC B1 ;  /* 0x0000000000017941 */ /* 0x000fea0003800000 */
.L_x_156:
[----:B------:R-:W-:Y:S05]  /*59a0*/  @!P0 BRA `(.L_x_158) ;  /* 0x0000001400f08947 */ /* 0x000fea0003800000 */
[----:B-----5:R-:W-:-:S04]  /*59b0*/  IMAD.U32 R3, R104, 0x10000, RZ ;  /* 0x0001000068037824 */ /* 0x020fc800078e00ff */
[----:B0-----:R-:W-:-:S04]  /*59c0*/  FMUL R4, R3, R90 ;  /* 0x0000005a03047220 */ /* 0x001fc80000400000 */
[----:B------:R-:W-:-:S05]  /*59d0*/  FFMA R4, R55, R88, R4 ;  /* 0x0000005837047223 */ /* 0x000fca0000000004 */
[----:B------:R-:W-:-:S05]  /*59e0*/  F2FP.BF16.F32.PACK_AB R4, RZ, R4 ;  /* 0x00000004ff04723e */ /* 0x000fca00000010ff */
[----:B------:R0:W-:Y:S01]  /*59f0*/  STG.E.U16 desc[UR36][R12.64+0x72], R4 ;  /* 0x000072040c007986 */ /* 0x0001e2000c101524 */
[----:B------:R-:W-:Y:S05]  /*5a00*/  BRA `(.L_x_158) ;  /* 0x0000001400d87947 */ /* 0x000fea0003800000 */
.L_x_35:
[----:B------:R-:W-:Y:S01]  /*5a10*/  ULDC.64 UR4, c[0x0][0x5c0] ;  /* 0x0001700000047ab9 */ /* 0x000fe20000000a00 */
[----:B------:R-:W-:Y:S01]  /*5a20*/  ISETP.GT.AND P3, PT, R4, 0x1, PT ;  /* 0x000000010400780c */ /* 0x000fe20003f64270 */
[-C--:B------:R-:W-:Y:S01]  /*5a30*/  FMUL R56, R56, R88.reuse ;  /* 0x0000005838387220 */ /* 0x080fe20000400000 */
[----:B------:R-:W-:Y:S01]  /*5a40*/  LEA R14, P1, R104, UR4, 0x1 ;  /* 0x00000004680e7c11 */ /* 0x000fe2000f8208ff */
[-C--:B------:R-:W-:Y:S01]  /*5a50*/  FMUL R57, R57, R88.reuse ;  /* 0x0000005839397220 */ /* 0x080fe20000400000 */
[----:B------:R-:W-:Y:S01]  /*5a60*/  IMAD.SHL.U32 R7, R12, 0x10, RZ ;  /* 0x000000100c077824 */ /* 0x000fe200078e00ff */
[C---:B------:R-:W-:Y:S01]  /*5a70*/  ISETP.GT.AND P2, PT, R3.reuse, 0x8, P6 ;  /* 0x000000080300780c */ /* 0x040fe20003744270 */
[-C--:B------:R-:W-:Y:S01]  /*5a80*/  FMUL R58, R58, R88.reuse ;  /* 0x000000583a3a7220 */ /* 0x080fe20000400000 */
[----:B------:R-:W-:Y:S01]  /*5a90*/  LEA.HI.X R15, R104, UR5, R95, 0x1, P1 ;  /* 0x00000005680f7c11 */ /* 0x000fe200088f0c5f */
[----:B------:R-:W-:Y:S01]  /*5aa0*/  IMAD.SHL.U32 R89, R12, 0x100, RZ ;  /* 0x000001000c597824 */ /* 0x000fe200078e00ff */
[----:B------:R-:W-:Y:S01]  /*5ab0*/  ISETP.GT.AND P1, PT, R3, RZ, P3 ;  /* 0x000000ff0300720c */ /* 0x000fe20001f24270 */
[----:B------:R-:W-:Y:S01]  /*5ac0*/  FMUL R59, R59, R88 ;  /* 0x000000583b3b7220 */ /* 0x000fe20000400000 */
[----:B------:R-:W-:Y:S01]  /*5ad0*/  F2FP.BF16.F32.PACK_AB R56, RZ, R56 ;  /* 0x00000038ff38723e */ /* 0x000fe200000010ff */
[-C--:B------:R-:W-:Y:S01]  /*5ae0*/  FMUL R60, R60, R88.reuse ;  /* 0x000000583c3c7220 */ /* 0x080fe20000400000 */
[----:B------:R-:W-:Y:S01]  /*5af0*/  F2FP.BF16.F32.PACK_AB R57, RZ, R57 ;  /* 0x00000039ff39723e */ /* 0x000fe200000010ff */
[-C--:B------:R-:W-:Y:S01]  /*5b00*/  FMUL R61, R61, R88.reuse ;  /* 0x000000583d3d7220 */ /* 0x080fe20000400000 */
[----:B------:R-:W-:Y:S01]  /*5b10*/  SHF.L.U64.HI R5, R12, 0x4, R13 ;  /* 0x000000040c057819 */ /* 0x000fe2000001020d */
[----:B------:R-:W-:Y:S01]  /*5b20*/  @P0 STG.E.U16 desc[UR36][R14.64], R56 ;  /* 0x000000380e000986 */ /* 0x000fe2000c101524 */
[----:B------:R-:W-:Y:S01]  /*5b30*/  PRMT R9, R57, 0x7610, R9 ;  /* 0x0000761039097816 */ /* 0x000fe20000000009 */
[----:B------:R-:W-:Y:S01]  /*5b40*/  FMUL R63, R63, R88 ;  /* 0x000000583f3f7220 */ /* 0x000fe20000400000 */
[----:B------:R-:W-:Y:S01]  /*5b50*/  IADD3 R8, P0, R7, R14, RZ ;  /* 0x0000000e07087210 */ /* 0x000fe20007f1e0ff */
[----:B------:R-:W-:Y:S01]  /*5b60*/  FMUL R62, R62, R88 ;  /* 0x000000583e3e7220 */ /* 0x000fe20000400000 */
[----:B------:R-:W-:Y:S01]  /*5b70*/  F2FP.BF16.F32.PACK_AB R58, RZ, R58 ;  /* 0x0000003aff3a723e */ /* 0x000fe200000010ff */
[--C-:B------:R-:W-:Y:S01]  /*5b80*/  @P1 IMAD.MOV.U32 R10, RZ, RZ, R14.reuse ;  /* 0x000000ffff0a1224 */ /* 0x100fe200078e000e */
[----:B------:R-:W-:Y:S01]  /*5b90*/  SHF.L.U64.HI R57, R12, 0x8, R13 ;  /* 0x000000080c397819 */ /* 0x000fe2000001020d */
[--C-:B------:R-:W-:Y:S01]  /*5ba0*/  @P1 IMAD.MOV.U32 R11, RZ, RZ, R15.reuse ;  /* 0x000000ffff0b1224 */ /* 0x100fe200078e000f */
[----:B------:R-:W-:Y:S01]  /*5bb0*/  ISETP.GT.AND P4, PT, R4, 0x8, PT ;  /* 0x000000080400780c */ /* 0x000fe20003f84270 */
[-C--:B------:R-:W-:Y:S01]  /*5bc0*/  FMUL R64, R64, R88.reuse ;  /* 0x0000005840407220 */ /* 0x080fe20000400000 */
[----:B------:R-:W-:Y:S01]  /*5bd0*/  F2FP.BF16.F32.PACK_AB R59, RZ, R59 ;  /* 0x0000003bff3b723e */ /* 0x000fe200000010ff */
[----:B------:R-:W-:Y:S01]  /*5be0*/  FMUL R65, R65, R88 ;  /* 0x0000005841417220 */ /* 0x000fe20000400000 */
[----:B------:R0:W-:Y:S01]  /*5bf0*/  @P1 STG.E.U16 desc[UR36][R10.64+0x2], R9 ;  /* 0x000002090a001986 */ /* 0x0001e2000c101524 */
[----:B------:R-:W-:Y:S01]  /*5c00*/  F2FP.BF16.F32.PACK_AB R60, RZ, R60 ;  /* 0x0000003cff3c723e */ /* 0x000fe200000010ff */
[-C--:B------:R-:W-:Y:S01]  /*5c10*/  FMUL R66, R66, R88.reuse ;  /* 0x0000005842427220 */ /* 0x080fe20000400000 */
[----:B------:R-:W-:Y:S01]  /*5c20*/  F2FP.BF16.F32.PACK_AB R61, RZ, R61 ;  /* 0x0000003dff3d723e */ /* 0x000fe200000010ff */
[-C--:B------:R-:W-:Y:S01]  /*5c30*/  FMUL R67, R67, R88.reuse ;  /* 0x0000005843437220 */ /* 0x080fe20000400000 */
[----:B------:R-:W-:Y:S01]  /*5c40*/  F2FP.BF16.F32.PACK_AB R63, RZ, R63 ;  /* 0x0000003fff3f723e */ /* 0x000fe200000010ff */
[----:B------:R-:W-:Y:S01]  /*5c50*/  FMUL R68, R68, R88 ;  /* 0x0000005844447220 */ /* 0x000fe20000400000 */
[----:B------:R-:W-:Y:S01]  /*5c60*/  F2FP.BF16.F32.PACK_AB R62, RZ, R62 ;  /* 0x0000003eff3e723e */ /* 0x000fe200000010ff */
[----:B------:R-:W-:Y:S01]  /*5c70*/  FMUL R69, R69, R88 ;  /* 0x0000005845457220 */ /* 0x000fe20000400000 */
[----:B------:R-:W-:Y:S01]  /*5c80*/  F2FP.BF16.F32.PACK_AB R64, RZ, R64 ;  /* 0x00000040ff40723e */ /* 0x000fe200000010ff */
[-C--:B------:R-:W-:Y:S01]  /*5c90*/  FMUL R70, R70, R88.reuse ;  /* 0x0000005846467220 */ /* 0x080fe20000400000 */
[----:B------:R-:W-:Y:S01]  /*5ca0*/  F2FP.BF16.F32.PACK_AB R65, RZ, R65 ;  /* 0x00000041ff41723e */ /* 0x000fe200000010ff */
[----:B0-----:R-:W-:Y:S01]  /*5cb0*/  IMAD.X R9, R5, 0x1, R15, P0 ;  /* 0x0000000105097824 */ /* 0x001fe200000e060f */
[----:B------:R-:W-:Y:S01]  /*5cc0*/  ISETP.GT.AND P0, PT, R3, 0x8, P3 ;  /* 0x000000080300780c */ /* 0x000fe20001f04270 */
[-C--:B------:R-:W-:Y:S01]  /*5cd0*/  FMUL R71, R71, R88.reuse ;  /* 0x0000005847477220 */ /* 0x080fe20000400000 */
[----:B------:R-:W-:Y:S01]  /*5ce0*/  ISETP.GT.AND P3, PT, R4, 0x9, PT ;  /* 0x000000090400780c */ /* 0x000fe20003f64270 */
[----:B------:R-:W-:Y:S01]  /*5cf0*/  FMUL R72, R72, R88 ;  /* 0x0000005848487220 */ /* 0x000fe20000400000 */
[----:B------:R-:W-:Y:S01]  /*5d00*/  @P2 STG.E.U16 desc[UR36][R8.64], R58 ;  /* 0x0000003a08002986 */ /* 0x000fe2000c101524 */
[----:B------:R-:W-:Y:S01]  /*5d10*/  IADD3 R6, P1, P2, R89, R14, R7 ;  /* 0x0000000e59067210 */ /* 0x000fe20007a3e007 */
[----:B------:R-:W-:Y:S01]  /*5d20*/  FMUL R73, R73, R88 ;  /* 0x0000005849497220 */ /* 0x000fe20000400000 */
[----:B------:R-:W-:Y:S01]  /*5d30*/  F2FP.BF16.F32.PACK_AB R66, RZ, R66 ;  /* 0x00000042ff42723e */ /* 0x000fe200000010ff */
[-C--:B------:R-:W-:Y:S01]  /*5d40*/  FMUL R74, R74, R88.reuse ;  /* 0x000000584a4a7220 */ /* 0x080fe20000400000 */
[----:B------:R-:W-:Y:S01]  /*5d50*/  IADD3.X R7, R57, R15, R5, P1, P2 ;  /* 0x0000000f39077210 */ /* 0x000fe20000fe4405 */
[-C--:B------:R-:W-:Y:S01]  /*5d60*/  FMUL R75, R75, R88.reuse ;  /* 0x000000584b4b7220 */ /* 0x080fe20000400000 */
[C---:B------:R-:W-:Y:S01]  /*5d70*/  ISETP.GT.AND P1, PT, R3.reuse, RZ, P4 ;  /* 0x000000ff0300720c */ /* 0x040fe20002724270 */
[-C--:B------:R-:W-:Y:S01]  /*5d80*/  FMUL R76, R76, R88.reuse ;  /* 0x000000584c4c7220 */ /* 0x080fe20000400000 */
[----:B------:R-:W-:Y:S01]  /*5d90*/  @P0 STG.E.U16 desc[UR36][R8.64+0x2], R59 ;  /* 0x0000023b08000986 */ /* 0x000fe2000c101524 */
[----:B------:R-:W-:Y:S01]  /*5da0*/  ISETP.GT.AND P0, PT, R3, RZ, P3 ;  /* 0x000000ff0300720c */ /* 0x000fe20001f04270 */
[-C--:B------:R-:W-:Y:S01]  /*5db0*/  FMUL R77, R77, R88.reuse ;  /* 0x000000584d4d7220 */ /* 0x080fe20000400000 */
[----:B------:R-:W-:Y:S01]  /*5dc0*/  ISETP.GT.AND P2, PT, R4, 0x11, PT ;  /* 0x000000110400780c */ /* 0x000fe20003f44270 */
[-C--:B------:R-:W-:Y:S01]  /*5dd0*/  FMUL R78, R78, R88.reuse ;  /* 0x000000584e4e7220 */ /* 0x080fe20000400000 */
[----:B------:R-:W-:Y:S01]  /*5de0*/  F2FP.BF16.F32.PACK_AB R67, RZ, R67 ;  /* 0x00000043ff43723e */ /* 0x000fe200000010ff */
[----:B------:R-:W-:Y:S01]  /*5df0*/  FMUL R79, R79, R88 ;  /* 0x000000584f4f7220 */ /* 0x000fe20000400000 */
[----:B------:R-:W-:Y:S01]  /*5e00*/  F2FP.BF16.F32.PACK_AB R68, RZ, R68 ;  /* 0x00000044ff44723e */ /* 0x000fe200000010ff */
[-C--:B------:R-:W-:Y:S01]  /*5e10*/  FMUL R80, R80, R88.reuse ;  /* 0x0000005850507220 */ /* 0x080fe20000400000 */
[----:B------:R-:W-:Y:S01]  /*5e20*/  F2FP.BF16.F32.PACK_AB R69, RZ, R69 ;  /* 0x00000045ff45723e */ /* 0x000fe200000010ff */
[----:B------:R-:W-:Y:S01]  /*5e30*/  FMUL R81, R81, R88 ;  /* 0x0000005851517220 */ /* 0x000fe20000400000 */
[--C-:B------:R-:W-:Y:S01]  /*5e40*/  @P1 IMAD.MOV.U32 R10, RZ, RZ, R14.reuse ;  /* 0x000000ffff0a1224 */ /* 0x100fe200078e000e */
[----:B------:R-:W-:Y:S01]  /*5e50*/  F2FP.BF16.F32.PACK_AB R70, RZ, R70 ;  /* 0x00000046ff46723e */ /* 0x000fe200000010ff */
[--C-:B------:R-:W-:Y:S01]  /*5e60*/  @P1 IMAD.MOV.U32 R11, RZ, RZ, R15.reuse ;  /* 0x000000ffff0b1224 */ /* 0x100fe200078e000f */
[----:B------:R-:W-:Y:S01]  /*5e70*/  F2FP.BF16.F32.PACK_AB R71, RZ, R71 ;  /* 0x00000047ff47723e */ /* 0x000fe200000010ff */
[----:B------:R-:W-:Y:S01]  /*5e80*/  FMUL R82, R82, R88 ;  /* 0x0000005852527220 */ /* 0x000fe20000400000 */
[----:B------:R-:W-:Y:S01]  /*5e90*/  F2FP.BF16.F32.PACK_AB R72, RZ, R72 ;  /* 0x00000048ff48723e */ /* 0x000fe200000010ff */
[-C--:B------:R-:W-:Y:S01]  /*5ea0*/  FMUL R83, R83, R88.reuse ;  /* 0x0000005853537220 */ /* 0x080fe20000400000 */
[----:B------:R0:W-:Y:S01]  /*5eb0*/  @P1 STG.E.U16 desc[UR36][R10.64+0x10], R60 ;  /* 0x0000103c0a001986 */ /* 0x0001e2000c101524 */
[----:B------:R-:W-:Y:S01]  /*5ec0*/  ISETP.GT.AND P1, PT, R3, 0x8, P4 ;  /* 0x000000080300780c */ /* 0x000fe20002724270 */
[-C--:B------:R-:W-:Y:S01]  /*5ed0*/  FMUL R84, R84, R88.reuse ;  /* 0x0000005854547220 */ /* 0x080fe20000400000 */
[----:B------:R-:W-:Y:S01]  /*5ee0*/  F2FP.BF16.F32.PACK_AB R73, RZ, R73 ;  /* 0x00000049ff49723e */ /* 0x000fe200000010ff */
[----:B------:R-:W-:Y:S01]  /*5ef0*/  FMUL R85, R85, R88 ;  /* 0x0000005855557220 */ /* 0x000fe20000400000 */
[----:B------:R-:W-:Y:S01]  /*5f00*/  F2FP.BF16.F32.PACK_AB R74, RZ, R74 ;  /* 0x0000004aff4a723e */ /* 0x000fe200000010ff */
[-C--:B------:R-:W-:Y:S01]  /*5f10*/  FMUL R86, R86, R88.reuse ;  /* 0x0000005856567220 */ /* 0x080fe20000400000 */
[----:B------:R-:W-:Y:S01]  /*5f20*/  F2FP.BF16.F32.PACK_AB R75, RZ, R75 ;  /* 0x0000004bff4b723e */ /* 0x000fe200000010ff */
[-C--:B------:R-:W-:Y:S01]  /*5f30*/  FMUL R87, R87, R88.reuse ;  /* 0x0000005857577220 */ /* 0x080fe20000400000 */
[----:B------:R-:W-:Y:S01]  /*5f40*/  ISETP.GT.AND P5, PT, R4, 0x28, PT ;  /* 0x000000280400780c */ /* 0x000fe20003fa4270 */
[----:B------:R-:W-:Y:S01]  /*5f50*/  FMUL R24, R24, R88 ;  /* 0x0000005818187220 */ /* 0x000fe20000400000 */
[----:B------:R-:W-:Y:S01]  /*5f60*/  F2FP.BF16.F32.PACK_AB R76, RZ, R76 ;  /* 0x0000004cff4c723e */ /* 0x000fe200000010ff */
[--C-:B0-----:R-:W-:Y:S01]  /*5f70*/  @P0 IMAD.MOV.U32 R10, RZ, RZ, R14.reuse ;  /* 0x000000ffff0a0224 */ /* 0x101fe200078e000e */
[----:B------:R-:W-:Y:S01]  /*5f80*/  ISETP.GT.AND P4, PT, R4, 0x29, PT ;  /* 0x000000290400780c */ /* 0x000fe20003f84270 */
        /* <DEDUP_REMOVED lines=8> */
[C---:B------:R-:W-:Y:S01]  /*6010*/  ISETP.GT.AND P3, PT, R4.reuse, 0x10, PT ;  /* 0x000000100400780c */ /* 0x040fe20003f64270 */
[----:B------:R-:W-:Y:S01]  /*6020*/  @P1 STG.E.U16 desc[UR36][R8.64+0x10], R62 ;  /* 0x0000103e08001986 */ /* 0x000fe2000c101524 */
        /* <DEDUP_REMOVED lines=8> */
[----:B------:R-:W-:Y:S01]  /*60b0*/  F2FP.BF16.F32.PACK_AB R82, RZ, R82 ;  /* 0x00000052ff52723e */ /* 0x000fe200000010ff */
[----:B------:R-:W-:Y:S01]  /*60c0*/  @P0 STG.E.U16 desc[UR36][R8.64+0x12], R63 ;  /* 0x0000123f08000986 */ /* 0x000fe2000c101524 */
[----:B------:R-:W-:Y:S01]  /*60d0*/  ISETP.GT.AND P0, PT, R3, RZ, P3 ;  /* 0x000000ff0300720c */ /* 0x000fe20001f04270 */
[-C--:B------:R-:W-:Y:S01]  /*60e0*/  FMUL R32, R32, R88.reuse ;  /* 0x0000005820207220 */ /* 0x080fe20000400000 */
[----:B------:R-:W-:Y:S01]  /*60f0*/  F2FP.BF16.F32.PACK_AB R83, RZ, R83 ;  /* 0x00000053ff53723e */ /* 0x000fe200000010ff */
[----:B------:R-:W-:Y:S01]  /*6100*/  FMUL R33, R33, R88 ;  /* 0x0000005821217220 */ /* 0x000fe20000400000 */
[----:B------:R-:W-:Y:S01]  /*6110*/  F2FP.BF16.F32.PACK_AB R84, RZ, R84 ;  /* 0x00000054ff54723e */ /* 0x000fe200000010ff */
[-C--:B------:R-:W-:Y:S01]  /*6120*/  FMUL R34, R34, R88.reuse ;  /* 0x0000005822227220 */ /* 0x080fe20000400000 */
[----:B------:R-:W-:Y:S01]  /*6130*/  P2R R5, PR, RZ, 0x20 ;  /* 0x00000020ff057803 */ /* 0x000fe20000000000 */
[-C--:B------:R-:W-:Y:S01]  /*6140*/  FMUL R35, R35, R88.reuse ;  /* 0x0000005823237220 */ /* 0x080fe20000400000 */
[----:B------:R-:W-:Y:S01]  /*6150*/  F2FP.BF16.F32.PACK_AB R85, RZ, R85 ;  /* 0x00000055ff55723e */ /* 0x000fe200000010ff */
[----:B------:R-:W-:Y:S01]  /*6160*/  FMUL R36, R36, R88 ;  /* 0x0000005824247220 */ /* 0x000fe20000400000 */
[----:B------:R-:W-:Y:S01]  /*6170*/  F2FP.BF16.F32.PACK_AB R86, RZ, R86 ;  /* 0x00000056ff56723e */ /* 0x000fe200000010ff */
[----:B------:R-:W-:Y:S01]  /*6180*/  FMUL R37, R37, R88 ;  /* 0x0000005825257220 */ /* 0x000fe20000400000 */
[----:B------:R-:W-:Y:S01]  /*6190*/  F2FP.BF16.F32.PACK_AB R87, RZ, R87 ;  /* 0x00000057ff57723e */ /* 0x000fe200000010ff */
[--C-:B0-----:R-:W-:Y:S01]  /*61a0*/  @P0 IMAD.MOV.U32 R10, RZ, RZ, R14.reuse ;  /* 0x000000ffff0a0224 */ /* 0x101fe200078e000e */
[----:B------:R-:W-:Y:S01]  /*61b0*/  F2FP.BF16.F32.PACK_AB R24, RZ, R24 ;  /* 0x00000018ff18723e */ /* 0x000fe200000010ff */
[--C-:B------:R-:W-:Y:S01]  /*61c0*/  @P0 IMAD.MOV.U32 R11, RZ, RZ, R15.reuse ;  /* 0x000000ffff0b0224 */ /* 0x100fe200078e000f */
[----:B------:R-:W-:Y:S01]  /*61d0*/  F2FP.BF16.F32.PACK_AB R25, RZ, R25 ;  /* 0x00000019ff19723e */ /* 0x000fe200000010ff */
[----:B------:R-:W-:Y:S01]  /*61e0*/  FMUL R38, R38, R88 ;  /* 0x0000005826267220 */ /* 0x000fe20000400000 */
[----:B------:R-:W-:Y:S01]  /*61f0*/  F2FP.BF16.F32.PACK_AB R26, RZ, R26 ;  /* 0x0000001aff1a723e */ /* 0x000fe200000010ff */
[-C--:B------:R-:W-:Y:S01]  /*6200*/  FMUL R39, R39, R88.reuse ;  /* 0x0000005827277220 */ /* 0x080fe20000400000 */
[----:B------:R0:W-:Y:S01]  /*6210*/  @P0 STG.E.U16 desc[UR36][R10.64+0x20], R64 ;  /* 0x000020400a000986 */ /* 0x0001e2000c101524 */
[----:B------:R-:W-:Y:S01]  /*6220*/  ISETP.GT.AND P0, PT, R3, RZ, P2 ;  /* 0x000000ff0300720c */ /* 0x000fe20001704270 */
        /* <DEDUP_REMOVED lines=12> */
[----:B0-----:R-:W-:Y:S01]  /*62f0*/  @P0 IMAD.MOV.U32 R10, RZ, RZ, R14 ;  /* 0x000000ffff0a0224 */ /* 0x001fe200078e000e */
[----:B------:R-:W-:Y:S01]  /*6300*/  F2FP.BF16.F32.PACK_AB R33, RZ, R33 ;  /* 0x00000021ff21723e */ /* 0x000fe200000010ff */
[----:B------:R-:W-:Y:S01]  /*6310*/  @P0 IMAD.MOV.U32 R11, RZ, RZ, R15 ;  /* 0x000000ffff0b0224 */ /* 0x000fe200078e000f */
[----:B------:R-:W-:Y:S01]  /*6320*/  F2FP.BF16.F32.PACK_AB R34, RZ, R34 ;  /* 0x00000022ff22723e */ /* 0x000fe200000010ff */
[-C--:B------:R-:W-:Y:S01]  /*6330*/  FMUL R46, R46, R88.reuse ;  /* 0x000000582e2e7220 */ /* 0x080fe20000400000 */
[----:B------:R-:W-:Y:S01]  /*6340*/  F2FP.BF16.F32.PACK_AB R35, RZ, R35 ;  /* 0x00000023ff23723e */ /* 0x000fe200000010ff */
[-C--:B------:R-:W-:Y:S01]  /*6350*/  FMUL R47, R47, R88.reuse ;  /* 0x000000582f2f7220 */ /* 0x080fe20000400000 */
[----:B------:R0:W-:Y:S01]  /*6360*/  @P0 STG.E.U16 desc[UR36][R10.64+0x22], R65 ;  /* 0x000022410a000986 */ /* 0x0001e2000c101524 */
[----:B------:R-:W-:Y:S01]  /*6370*/  ISETP.GT.AND P0, PT, R3, 0x8, P3 ;  /* 0x000000080300780c */ /* 0x000fe20001f04270 */
[-C--:B------:R-:W-:Y:S01]  /*6380*/  FMUL R48, R48, R88.reuse ;  /* 0x0000005830307220 */ /* 0x080fe20000400000 */
[----:B------:R-:W-:Y:S01]  /*6390*/  ISETP.GT.AND P3, PT, R4, 0x30, PT ;  /* 0x000000300400780c */ /* 0x000fe20003f64270 */
        /* <DEDUP_REMOVED lines=11> */
[----:B------:R-:W-:Y:S01]  /*6450*/  ISETP.GT.AND P0, PT, R3, 0x8, P2 ;  /* 0x000000080300780c */ /* 0x000fe20001704270 */
[-C--:B------:R-:W-:Y:S01]  /*6460*/  FMUL R54, R54, R88.reuse ;  /* 0x0000005836367220 */ /* 0x080fe20000400000 */
[----:B------:R-:W-:Y:S01]  /*6470*/  ISETP.GT.AND P2, PT, R4, 0x18, PT ;  /* 0x000000180400780c */ /* 0x000fe20003f44270 */
[----:B------:R-:W-:Y:S01]  /*6480*/  FMUL R55, R55, R88 ;  /* 0x0000005837377220 */ /* 0x000fe20000400000 */
[----:B------:R-:W-:-:S02]  /*6490*/  F2FP.BF16.F32.PACK_AB R41, RZ, R41 ;  /* 0x00000029ff29723e */ /* 0x000fc400000010ff */
[----:B------:R-:W-:Y:S02]  /*64a0*/  F2FP.BF16.F32.PACK_AB R42, RZ, R42 ;  /* 0x0000002aff2a723e */ /* 0x000fe400000010ff */
[----:B------:R-:W-:Y:S02]  /*64b0*/  F2FP.BF16.F32.PACK_AB R43, RZ, R43 ;  /* 0x0000002bff2b723e */ /* 0x000fe400000010ff */
[----:B------:R-:W-:Y:S02]  /*64c0*/  F2FP.BF16.F32.PACK_AB R44, RZ, R44 ;  /* 0x0000002cff2c723e */ /* 0x000fe400000010ff */
[----:B------:R-:W-:Y:S01]  /*64d0*/  F2FP.BF16.F32.PACK_AB R45, RZ, R45 ;  /* 0x0000002dff2d723e */ /* 0x000fe200000010ff */
[----:B------:R-:W-:Y:S01]  /*64e0*/  @P0 STG.E.U16 desc[UR36][R8.64+0x22], R67 ;  /* 0x0000224308000986 */ /* 0x000fe2000c101524 */
[----:B------:R-:W-:Y:S02]  /*64f0*/  ISETP.GT.AND P0, PT, R3, RZ, P2 ;  /* 0x000000ff0300720c */ /* 0x000fe40001704270 */
[----:B------:R-:W-:-:S02]  /*6500*/  F2FP.BF16.F32.PACK_AB R46, RZ, R46 ;  /* 0x0000002eff2e723e */ /* 0x000fc400000010ff */
[----:B------:R-:W-:Y:S02]  /*6510*/  F2FP.BF16.F32.PACK_AB R47, RZ, R47 ;  /* 0x0000002fff2f723e */ /* 0x000fe400000010ff */
[----:B------:R-:W-:Y:S02]  /*6520*/  F2FP.BF16.F32.PACK_AB R48, RZ, R48 ;  /* 0x00000030ff30723e */ /* 0x000fe400000010ff */
[----:B------:R-:W-:Y:S02]  /*6530*/  F2FP.BF16.F32.PACK_AB R49, RZ, R49 ;  /* 0x00000031ff31723e */ /* 0x000fe400000010ff */
[----:B------:R-:W-:Y:S02]  /*6540*/  F2FP.BF16.F32.PACK_AB R50, RZ, R50 ;  /* 0x00000032ff32723e */ /* 0x000fe400000010ff */
[----:B------:R-:W-:Y:S01]  /*6550*/  F2FP.BF16.F32.PACK_AB R51, RZ, R51 ;  /* 0x00000033ff33723e */ /* 0x000fe200000010ff */
[----:B0-----:R-:W-:Y:S01]  /*6560*/  @P0 IMAD.MOV.U32 R10, RZ, RZ, R14 ;  /* 0x000000ffff0a0224 */ /* 0x001fe200078e000e */
[----:B------:R-:W-:Y:S01]  /*6570*/  F2FP.BF16.F32.PACK_AB R52, RZ, R52 ;  /* 0x00000034ff34723e */ /* 0x000fe200000010ff */
[----:B------:R-:W-:Y:S01]  /*6580*/  @P0 IMAD.MOV.U32 R11, RZ, RZ, R15 ;  /* 0x000000ffff0b0224 */ /* 0x000fe200078e000f */
[----:B------:R-:W-:-:S02]  /*6590*/  F2FP.BF16.F32.PACK_AB R53, RZ, R53 ;  /* 0x00000035ff35723e */ /* 0x000fc400000010ff */
[----:B------:R-:W-:Y:S02]  /*65a0*/  F2FP.BF16.F32.PACK_AB R54, RZ, R54 ;  /* 0x00000036ff36723e */ /* 0x000fe400000010ff */
[----:B------:R0:W-:Y:S01]  /*65b0*/  @P0 STG.E.U16 desc[UR36][R10.64+0x30], R68 ;  /* 0x000030440a000986 */ /* 0x0001e2000c101524 */
[----:B------:R-:W-:Y:S02]  /*65c0*/  ISETP.GT.AND P0, PT, R3, RZ, P1 ;  /* 0x000000ff0300720c */ /* 0x000fe40000f04270 */
[----:B------:R-:W-:-:S11]  /*65d0*/  F2FP.BF16.F32.PACK_AB R55, RZ, R55 ;  /* 0x00000037ff37723e */ /* 0x000fd600000010ff */
[----:B0-----:R-:W-:Y:S02]  /*65e0*/  @P0 IMAD.MOV.U32 R10, RZ, RZ, R14 ;  /* 0x000000ffff0a0224 */ /* 0x001fe400078e000e */
[----:B------:R-:W-:-:S05]  /*65f0*/  @P0 IMAD.MOV.U32 R11, RZ, RZ, R15 ;  /* 0x000000ffff0b0224 */ /* 0x000fca00078e000f */
[----:B------:R0:W-:Y:S01]  /*6600*/  @P0 STG.E.U16 desc[UR36][R10.64+0x32], R69 ;  /* 0x000032450a000986 */ /* 0x0001e2000c101524 */
[----:B------:R-:W-:Y:S02]  /*6610*/  ISETP.GT.AND P0, PT, R3, 0x8, P2 ;  /* 0x000000080300780c */ /* 0x000fe40001704270 */
[----:B------:R-:W-:-:S11]  /*6620*/  ISETP.GT.AND P2, PT, R4, 0x20, PT ;  /* 0x000000200400780c */ /* 0x000fd60003f44270 */
[----:B------:R-:W-:Y:S01]  /*6630*/  @P0 STG.E.U16 desc[UR36][R8.64+0x30], R70 ;  /* 0x0000304608000986 */ /* 0x000fe2000c101524 */
[----:B------:R-:W-:Y:S02]  /*6640*/  ISETP.GT.AND P0, PT, R3, 0x8, P1 ;  /* 0x000000080300780c */ /* 0x000fe40000f04270 */
[----:B------:R-:W-:-:S11]  /*6650*/  ISETP.GT.AND P1, PT, R4, 0x21, PT ;  /* 0x000000210400780c */ /* 0x000fd60003f24270 */
[----:B------:R-:W-:Y:S01]  /*6660*/  @P0 STG.E.U16 desc[UR36][R8.64+0x32], R71 ;  /* 0x0000324708000986 */ /* 0x000fe2000c101524 */
[----:B------:R-:W-:-:S13]  /*6670*/  ISETP.GT.AND P0, PT, R3, RZ, P2 ;  /* 0x000000ff0300720c */ /* 0x000fda0001704270 */
[----:B0-----:R-:W-:Y:S02]  /*6680*/  @P0 IMAD.MOV.U32 R10, RZ, RZ, R14 ;  /* 0x000000ffff0a0224 */ /* 0x001fe400078e000e */
[----:B------:R-:W-:-:S05]  /*6690*/  @P0 IMAD.MOV.U32 R11, RZ, RZ, R15 ;  /* 0x000000ffff0b0224 */ /* 0x000fca00078e000f */
[----:B------:R0:W-:Y:S01]  /*66a0*/  @P0 STG.E.U16 desc[UR36][R10.64+0x40], R72 ;  /* 0x000040480a000986 */ /* 0x0001e2000c101524 */
[----:B------:R-:W-:-:S13]  /*66b0*/  ISETP.GT.AND P0, PT, R3, RZ, P1 ;  /* 0x000000ff0300720c */ /* 0x000fda0000f04270 */
[----:B0-----:R-:W-:Y:S02]  /*66c0*/  @P0 IMAD.MOV.U32 R10, RZ, RZ, R14 ;  /* 0x000000ffff0a0224 */ /* 0x001fe400078e000e */
[----:B------:R-:W-:-:S05]  /*66d0*/  @P0 IMAD.MOV.U32 R11, RZ, RZ, R15 ;  /* 0x000000ffff0b0224 */ /* 0x000fca00078e000f */
[----:B------:R0:W-:Y:S01]  /*66e0*/  @P0 STG.E.U16 desc[UR36][R10.64+0x42], R73 ;  /* 0x000042490a000986 */ /* 0x0001e2000c101524 */
[----:B------:R-:W-:Y:S02]  /*66f0*/  ISETP.GT.AND P0, PT, R3, 0x8, P2 ;  /* 0x000000080300780c */ /* 0x000fe40001704270 */
[----:B------:R-:W-:-:S11]  /*6700*/  ISETP.GT.AND P2, PT, R4, 0x38, PT ;  /* 0x000000380400780c */ /* 0x000fd60003f44270 */
[----:B------:R-:W-:Y:S01]  /*6710*/  @P0 STG.E.U16 desc[UR36][R8.64+0x40], R74 ;  /* 0x0000404a08000986 */ /* 0x000fe2000c101524 */
[----:B------:R-:W-:-:S13]  /*6720*/  ISETP.GT.AND P0, PT, R3, 0x8, P1 ;  /* 0x000000080300780c */ /* 0x000fda0000f04270 */
        /* <DEDUP_REMOVED lines=9> */
[----:B------:R-:W-:-:S13]  /*67c0*/  ISETP.GT.AND P0, PT, R3, 0x8, P5 ;  /* 0x000000080300780c */ /* 0x000fda0002f04270 */
[----:B------:R-:W-:Y:S01]  /*67d0*/  @P0 STG.E.U16 desc[UR36][R8.64+0x50], R78 ;  /* 0x0000504e08000986 */ /* 0x000fe2000c101524 */
[----:B------:R-:W-:-:S13]  /*67e0*/  ISETP.GT.AND P0, PT, R3, 0x8, P4 ;  /* 0x000000080300780c */ /* 0x000fda0002704270 */
[----:B------:R-:W-:Y:S01]  /*67f0*/  @P0 STG.E.U16 desc[UR36][R8.64+0x52], R79 ;  /* 0x0000524f08000986 */ /* 0x000fe2000c101524 */
[----:B------:R-:W-:-:S13]  /*6800*/  ISETP.GT.AND P0, PT, R3, RZ, P3 ;  /* 0x000000ff0300720c */ /* 0x000fda0001f04270 */
[----:B0-----:R-:W-:Y:S02]  /*6810*/  @P0 IMAD.MOV.U32 R10, RZ, RZ, R14 ;  /* 0x000000ffff0a0224 */ /* 0x001fe400078e000e */
[----:B------:R-:W-:-:S05]  /*6820*/  @P0 IMAD.MOV.U32 R11, RZ, RZ, R15 ;  /* 0x000000ffff0b0224 */ /* 0x000fca00078e000f */
[----:B------:R0:W-:Y:S01]  /*6830*/  @P0 STG.E.U16 desc[UR36][R10.64+0x60], R80 ;  /* 0x000060500a000986 */ /* 0x0001e2000c101524 */
[----:B------:R-:W-:-:S04]  /*6840*/  ISETP.GT.AND P0, PT, R4, 0x31, PT ;  /* 0x000000310400780c */ /* 0x000fc80003f04270 */
        /* <DEDUP_REMOVED lines=8> */
[----:B------:R-:W-:-:S05]  /*68d0*/  IADD3 R12, P1, R89, R8, RZ ;  /* 0x00000008590c7210 */ /* 0x000fca0007f3e0ff */
[----:B------:R-:W-:Y:S01]  /*68e0*/  IMAD.X R13, R57, 0x1, R9, P1 ;  /* 0x00000001390d7824 */ /* 0x000fe200008e0609 */
[----:B------:R-:W-:-:S13]  /*68f0*/  ISETP.GT.AND P1, PT, R3, RZ, P2 ;  /* 0x000000ff0300720c */ /* 0x000fda0001724270 */
[----:B------:R-:W-:Y:S01]  /*6900*/  @P1 STG.E.U16 desc[UR36][R14.64+0x70], R84 ;  /* 0x000070540e001986 */ /* 0x000fe2000c101524 */
[----:B------:R-:W-:-:S05]  /*6910*/  IADD3 R20, P1, R89, R8, RZ ;  /* 0x0000000859147210 */ /* 0x000fca0007f3e0ff */
[----:B------:R-:W-:Y:S01]  /*6920*/  IMAD.X R21, R57, 0x1, R9, P1 ;  /* 0x0000000139157824 */ /* 0x000fe200008e0609 */
[----:B0-----:R-:W-:-:S05]  /*6930*/  IADD3 R10, P1, R89, R14, RZ ;  /* 0x0000000e590a7210 */ /* 0x001fca0007f3e0ff */
[----:B------:R-:W-:Y:S01]  /*6940*/  IMAD.X R11, R57, 0x1, R15, P1 ;  /* 0x00000001390b7824 */ /* 0x000fe200008e060f */
[----:B------:R-:W-:-:S04]  /*6950*/  ISETP.GT.AND P1, PT, R4, 0x39, PT ;  /* 0x000000390400780c */ /* 0x000fc80003f24270 */
[----:B------:R-:W-:-:S13]  /*6960*/  ISETP.GT.AND P5, PT, R3, RZ, P1 ;  /* 0x000000ff0300720c */ /* 0x000fda0000fa4270 */
[----:B------:R-:W-:Y:S01]  /*6970*/  @P5 STG.E.U16 desc[UR36][R14.64+0x72], R85 ;  /* 0x000072550e005986 */ /* 0x000fe2000c101524 */
[----:B------:R-:W-:-:S13]  /*6980*/  ISETP.GT.AND P5, PT, R3, 0x8, P2 ;  /* 0x000000080300780c */ /* 0x000fda00017a4270 */
[----:B------:R-:W-:Y:S01]  /*6990*/  @P5 STG.E.U16 desc[UR36][R8.64+0x70], R86 ;  /* 0x0000705608005986 */ /* 0x000fe2000c101524 */
[----:B------:R-:W-:-:S13]  /*69a0*/  ISETP.GT.AND P5, PT, R3, 0x8, P1 ;  /* 0x000000080300780c */ /* 0x000fda0000fa4270 */
[----:B------:R0:W-:Y:S01]  /*69b0*/  @P5 STG.E.U16 desc[UR36][R8.64+0x72], R87 ;  /* 0x0000725708005986 */ /* 0x0001e2000c101524 */
[C---:B------:R-:W-:Y:S02]  /*69c0*/  ISETP.GT.AND P5, PT, R3.reuse, 0x80, P6 ;  /* 0x000000800300780c */ /* 0x040fe400037a4270 */
[----:B------:R-:W-:-:S11]  /*69d0*/  ISETP.GT.AND P6, PT, R3, 0x88, P6 ;  /* 0x000000880300780c */ /* 0x000fd600037c4270 */
[----:B------:R-:W-:Y:S01]  /*69e0*/  @P5 STG.E.U16 desc[UR36][R10.64], R24 ;  /* 0x000000180a005986 */ /* 0x000fe2000c101524 */
[----:B------:R-:W-:-:S04]  /*69f0*/  ISETP.GT.AND P5, PT, R4, 0x1, PT ;  /* 0x000000010400780c */ /* 0x000fc80003fa4270 */
[----:B------:R-:W-:-:S13]  /*6a00*/  ISETP.GT.AND P5, PT, R3, 0x80, P5 ;  /* 0x000000800300780c */ /* 0x000fda0002fa4270 */
[----:B0-----:R-:W-:Y:S02]  /*6a10*/  @P5 IMAD.MOV.U32 R8, RZ, RZ, R10 ;  /* 0x000000ffff085224 */ /* 0x001fe400078e000a */
[----:B------:R-:W-:-:S05]  /*6a20*/  @P5 IMAD.MOV.U32 R9, RZ, RZ, R11 ;  /* 0x000000ffff095224 */ /* 0x000fca00078e000b */
[----:B------:R0:W-:Y:S01]  /*6a30*/  @P5 STG.E.U16 desc[UR36][R8.64+0x2], R25 ;  /* 0x0000021908005986 */ /* 0x0001e2000c101524 */
[----:B------:R-:W-:-:S03]  /*6a40*/  ISETP.NE.AND P5, PT, R5, RZ, PT ;  /* 0x000000ff0500720c */ /* 0x000fc60003fa5270 */
[----:B------:R-:W-:Y:S01]  /*6a50*/  @P6 STG.E.U16 desc[UR36][R12.64], R26 ;  /* 0x0000001a0c006986 */ /* 0x000fe2000c101524 */
[----:B------:R-:W-:-:S04]  /*6a60*/  ISETP.GT.AND P6, PT, R4, 0x1, PT ;  /* 0x000000010400780c */ /* 0x000fc80003fc4270 */
[----:B------:R-:W-:-:S13]  /*6a70*/  ISETP.GT.AND P6, PT, R3, 0x88, P6 ;  /* 0x000000880300780c */ /* 0x000fda00037c4270 */
[----:B------:R-:W-:Y:S01]  /*6a80*/  @P6 STG.E.U16 desc[UR36][R20.64+0x2], R27 ;  /* 0x0000021b14006986 */ /* 0x000fe2000c101524 */
[----:B------:R-:W-:-:S04]  /*6a90*/  ISETP.GT.AND P6, PT, R4, 0x8, PT ;  /* 0x000000080400780c */ /* 0x000fc80003fc4270 */
[----:B------:R-:W-:-:S13]  /*6aa0*/  ISETP.GT.AND P6, PT, R3, 0x80, P6 ;  /* 0x000000800300780c */ /* 0x000fda00037c4270 */
[----:B0-----:R-:W-:Y:S02]  /*6ab0*/  @P6 IMAD.MOV.U32 R8, RZ, RZ, R10 ;  /* 0x000000ffff086224 */ /* 0x001fe400078e000a */
[----:B------:R-:W-:-:S05]  /*6ac0*/  @P6 IMAD.MOV.U32 R9, RZ, RZ, R11 ;  /* 0x000000ffff096224 */ /* 0x000fca00078e000b */
[----:B------:R0:W-:Y:S01]  /*6ad0*/  @P6 STG.E.U16 desc[UR36][R8.64+0x10], R28 ;  /* 0x0000101c08006986 */ /* 0x0001e2000c101524 */
[----:B------:R-:W-:-:S04]  /*6ae0*/  ISETP.GT.AND P6, PT, R4, 0x9, PT ;  /* 0x000000090400780c */ /* 0x000fc80003fc4270 */
[----:B------:R-:W-:-:S13]  /*6af0*/  ISETP.GT.AND P6, PT, R3, 0x80, P6 ;  /* 0x000000800300780c */ /* 0x000fda00037c4270 */
[----:B0-----:R-:W-:Y:S02]  /*6b00*/  @P6 IMAD.MOV.U32 R8, RZ, RZ, R10 ;  /* 0x000000ffff086224 */ /* 0x001fe400078e000a */
[----:B------:R-:W-:-:S05]  /*6b10*/  @P6 IMAD.MOV.U32 R9, RZ, RZ, R11 ;  /* 0x000000ffff096224 */ /* 0x000fca00078e000b */
[----:B------:R0:W-:Y:S01]  /*6b20*/  @P6 STG.E.U16 desc[UR36][R8.64+0x12], R29 ;  /* 0x0000121d08006986 */ /* 0x0001e2000c101524 */
[----:B------:R-:W-:-:S04]  /*6b30*/  ISETP.GT.AND P6, PT, R4, 0x8, PT ;  /* 0x000000080400780c */ /* 0x000fc80003fc4270 */
[----:B------:R-:W-:-:S13]  /*6b40*/  ISETP.GT.AND P6, PT, R3, 0x88, P6 ;  /* 0x000000880300780c */ /* 0x000fda00037c4270 */
        /* <DEDUP_REMOVED lines=45> */
[----:B------:R-:W-:Y:S01]  /*6e20*/  @P6 STG.E.U16 desc[UR36][R8.64+0x42], R41 ;  /* 0x0000422908006986 */ /* 0x000fe2000c101524 */
[----:B------:R-:W-:-:S04]  /*6e30*/  ISETP.GT.AND P6, PT, R4, 0x20, PT ;  /* 0x000000200400780c */ /* 0x000fc80003fc4270 */
[----:B------:R-:W-:-:S13]  /*6e40*/  ISETP.GT.AND P6, PT, R3, 0x88, P6 ;  /* 0x000000880300780c */ /* 0x000fda00037c4270 */
[----:B------:R-:W-:Y:S01]  /*6e50*/  @P6 STG.E.U16 desc[UR36][R6.64+0x40], R42 ;  /* 0x0000402a06006986 */ /* 0x000fe2000c101524 */
[----:B------:R-:W-:-:S04]  /*6e60*/  ISETP.GT.AND P6, PT, R4, 0x21, PT ;  /* 0x000000210400780c */ /* 0x000fc80003fc4270 */
[----:B------:R-:W-:-:S13]  /*6e70*/  ISETP.GT.AND P6, PT, R3, 0x88, P6 ;  /* 0x000000880300780c */ /* 0x000fda00037c4270 */
[----:B------:R-:W-:Y:S02]  /*6e80*/  @P6 IMAD.MOV.U32 R4, RZ, RZ, R6 ;  /* 0x000000ffff046224 */ /* 0x000fe400078e0006 */
[----:B------:R-:W-:-:S05]  /*6e90*/  @P6 IMAD.MOV.U32 R5, RZ, RZ, R7 ;  /* 0x000000ffff056224 */ /* 0x000fca00078e0007 */
[----:B------:R0:W-:Y:S01]  /*6ea0*/  @P6 STG.E.U16 desc[UR36][R4.64+0x42], R43 ;  /* 0x0000422b04006986 */ /* 0x0001e2000c101524 */
[C---:B------:R-:W-:Y:S02]  /*6eb0*/  ISETP.GT.AND P6, PT, R3.reuse, 0x80, P5 ;  /* 0x000000800300780c */ /* 0x040fe40002fc4270 */
[----:B------:R-:W-:-:S11]  /*6ec0*/  ISETP.GT.AND P5, PT, R3, 0x88, P5 ;  /* 0x000000880300780c */ /* 0x000fd60002fa4270 */
[----:B0-----:R-:W-:Y:S02]  /*6ed0*/  @P6 IMAD.MOV.U32 R4, RZ, RZ, R10 ;  /* 0x000000ffff046224 */ /* 0x001fe400078e000a */
[----:B------:R-:W-:-:S05]  /*6ee0*/  @P6 IMAD.MOV.U32 R5, RZ, RZ, R11 ;  /* 0x000000ffff056224 */ /* 0x000fca00078e000b */
[----:B------:R0:W-:Y:S01]  /*6ef0*/  @P6 STG.E.U16 desc[UR36][R4.64+0x50], R44 ;  /* 0x0000502c04006986 */ /* 0x0001e2000c101524 */
[C---:B------:R-:W-:Y:S02]  /*6f00*/  ISETP.GT.AND P6, PT, R3.reuse, 0x80, P4 ;  /* 0x000000800300780c */ /* 0x040fe400027c4270 */
[----:B------:R-:W-:-:S11]  /*6f10*/  ISETP.GT.AND P4, PT, R3, 0x88, P4 ;  /* 0x000000880300780c */ /* 0x000fd60002784270 */
[----:B0-----:R-:W-:Y:S02]  /*6f20*/  @P6 IMAD.MOV.U32 R4, RZ, RZ, R10 ;  /* 0x000000ffff046224 */ /* 0x001fe400078e000a */
[----:B------:R-:W-:-:S05]  /*6f30*/  @P6 IMAD.MOV.U32 R5, RZ, RZ, R11 ;  /* 0x000000ffff056224 */ /* 0x000fca00078e000b */
[----:B------:R0:W-:Y:S02]  /*6f40*/  @P6 STG.E.U16 desc[UR36][R4.64+0x52], R45 ;  /* 0x0000522d04006986 */ /* 0x0001e4000c101524 */
[----:B0-----:R-:W-:Y:S02]  /*6f50*/  @P5 IMAD.MOV.U32 R4, RZ, RZ, R6 ;  /* 0x000000ffff045224 */ /* 0x001fe400078e0006 */
[----:B------:R-:W-:-:S05]  /*6f60*/  @P5 IMAD.MOV.U32 R5, RZ, RZ, R7 ;  /* 0x000000ffff055224 */ /* 0x000fca00078e0007 */
[----:B------:R0:W-:Y:S01]  /*6f70*/  @P5 STG.E.U16 desc[UR36][R4.64+0x50], R46 ;  /* 0x0000502e04005986 */ /* 0x0001e2000c101524 */
[C---:B------:R-:W-:Y:S02]  /*6f80*/  ISETP.GT.AND P5, PT, R3.reuse, 0x80, P3 ;  /* 0x000000800300780c */ /* 0x040fe40001fa4270 */
[----:B------:R-:W-:Y:S01]  /*6f90*/  ISETP.GT.AND P3, PT, R3, 0x88, P3 ;  /* 0x000000880300780c */ /* 0x000fe20001f64270 */
        /* <DEDUP_REMOVED lines=17> */
[----:B------:R0:W-:Y:S02]  /*70b0*/  @P3 STG.E.U16 desc[UR36][R4.64+0x60], R50 ;  /* 0x0000603204003986 */ /* 0x0001e4000c101524 */
[----:B0-----:R-:W-:Y:S02]  /*70c0*/  @P0 IMAD.MOV.U32 R4, RZ, RZ, R6 ;  /* 0x000000ffff040224 */ /* 0x001fe400078e0006 */
[----:B------:R-:W-:-:S05]  /*70d0*/  @P0 IMAD.MOV.U32 R5, RZ, RZ, R7 ;  /* 0x000000ffff050224 */ /* 0x000fca00078e0007 */
[----:B------:R0:W-:Y:S02]  /*70e0*/  @P0 STG.E.U16 desc[UR36][R4.64+0x62], R51 ;  /* 0x0000623304000986 */ /* 0x0001e4000c101524 */
[----:B0-----:R-:W-:Y:S01]  /*70f0*/  @P5 IMAD.MOV.U32 R4, RZ, RZ, R10 ;  /* 0x000000ffff045224 */ /* 0x001fe200078e000a */
[----:B------:R-:W-:-:S05]  /*7100*/  @P5 MOV R5, R11 ;  /* 0x0000000b00055202 */ /* 0x000fca0000000f00 */
[----:B------:R0:W-:Y:S04]  /*7110*/  @P5 STG.E.U16 desc[UR36][R4.64+0x70], R52 ;  /* 0x0000703404005986 */ /* 0x0001e8000c101524 */
[----:B------:R1:W-:Y:S01]  /*7120*/  @P4 STG.E.U16 desc[UR36][R10.64+0x72], R53 ;  /* 0x000072350a004986 */ /* 0x0003e2000c101524 */
[----:B0-----:R-:W-:Y:S02]  /*7130*/  @P2 IMAD.MOV.U32 R4, RZ, RZ, R6 ;  /* 0x000000ffff042224 */ /* 0x001fe400078e0006 */
[----:B------:R-:W-:-:S05]  /*7140*/  @P2 IMAD.MOV.U32 R5, RZ, RZ, R7 ;  /* 0x000000ffff052224 */ /* 0x000fca00078e0007 */
[----:B------:R1:W-:Y:S04]  /*7150*/  @P2 STG.E.U16 desc[UR36][R4.64+0x70], R54 ;  /* 0x0000703604002986 */ /* 0x0003e8000c101524 */
[----:B------:R1:W-:Y:S02]  /*7160*/  @P1 STG.E.U16 desc[UR36][R6.64+0x72], R55 ;  /* 0x0000723706001986 */ /* 0x0003e4000c101524 */
.L_x_158:
[----:B------:R-:W-:Y:S05]  /*7170*/  BSYNC B0 ;  /* 0x0000000000007941 */ /* 0x000fea0003800000 */
.L_x_34:
[----:B------:R-:W-:Y:S01]  /*7180*/  ULDC UR4, c[0x0][0xc] ;  /* 0x0000030000047ab9 */ /* 0x000fe20000000800 */
[----:B------:R-:W-:Y:S01]  /*7190*/  ULDC UR5, c[0x0][0x10] ;  /* 0x0000040000057ab9 */ /* 0x000fe20000000800 */
[----:B------:R-:W2:Y:S01]  /*71a0*/  LDC R3, c[0x0][0x14] ;  /* 0x00000500ff037b82 */ /* 0x000ea20000000800 */
[----:B------:R-:W-:Y:S01]  /*71b0*/  UIMAD.WIDE.U32 UR4, UR4, UR5, URZ ;  /* 0x00000005040472a5 */ /* 0x000fe2000f8e003f */
[----:B------:R-:W-:Y:S02]  /*71c0*/  IMAD.MOV.U32 R92, RZ, RZ, -0x1 ;  /* 0xffffffffff5c7424 */ /* 0x000fe400078e00ff */
[----:B------:R-:W-:-:S03]  /*71d0*/  IMAD.MOV.U32 R89, RZ, RZ, -0x1 ;  /* 0xffffffffff597424 */ /* 0x000fc600078e00ff */
[----:B--2---:R-:W-:-:S04]  /*71e0*/  IMAD.WIDE.U32 R16, R3, UR4, R16 ;  /* 0x0000000403107c25 */ /* 0x004fc8000f8e0010 */
[----:B------:R-:W-:Y:S01]  /*71f0*/  IMAD R3, R3, UR5, RZ ;  /* 0x0000000503037c24 */ /* 0x000fe2000f8e02ff */
[----:B------:R-:W-:Y:S02]  /*7200*/  ULDC.64 UR4, c[0x0][0x650] ;  /* 0x0001940000047ab9 */ /* 0x000fe40000000a00 */
[----:B------:R-:W-:Y:S01]  /*7210*/  ISETP.GE.U32.AND P0, PT, R16, UR4, PT ;  /* 0x0000000410007c0c */ /* 0x000fe2000bf06070 */
[--C-:B------:R-:W-:Y:S01]  /*7220*/  IMAD.IADD R17, R17, 0x1, R3.reuse ;  /* 0x0000000111117824 */ /* 0x100fe200078e0203 */
[----:B------:R-:W-:-:S04]  /*7230*/  PRMT R3, RZ, 0x7610, R3 ;  /* 0x00007610ff037816 */ /* 0x000fc80000000003 */
[----:B------:R-:W-:-:S13]  /*7240*/  ISETP.GE.U32.AND.EX P0, PT, R17, UR5, PT, P0 ;  /* 0x0000000511007c0c */ /* 0x000fda000bf06100 */
[----:B------:R-:W-:Y:S05]  /*7250*/  @P0 BRA `(.L_x_159) ;  /* 0x0000000400640947 */ /* 0x000fea0003800000 */
[----:B0-----:R-:W0:Y:S01]  /*7260*/  S2R R12, SR_CTAID.X ;  /* 0x00000000000c7919 */ /* 0x001e220000002500 */
[----:B-1-34-:R-:W1:Y:S01]  /*7270*/  LDC.64 R10, c[0x0][0x628] ;  /* 0x00018a00ff0a7b82 */ /* 0x01ae620000000a00 */
[----:B------:R-:W-:Y:S01]  /*7280*/  ULDC UR4, c[0x0][0x150] ;  /* 0x0000540000047ab9 */ /* 0x000fe20000000800 */
[----:B------:R-:W-:Y:S01]  /*7290*/  IMAD.MOV.U32 R8, RZ, RZ, R16 ;  /* 0x000000ffff087224 */ /* 0x000fe200078e0010 */
[----:B------:R-:W2:Y:S01]  /*72a0*/  S2R R24, SR_CTAID.Y ;  /* 0x0000000000187919 */ /* 0x000ea20000002600 */
[----:B------:R-:W-:-:S04]  /*72b0*/  IMAD.MOV.U32 R9, RZ, RZ, R17 ;  /* 0x000000ffff097224 */ /* 0x000fc800078e0011 */
[----:B------:R-:W3:Y:S08]  /*72c0*/  LDC R21, c[0x0][0x144] ;  /* 0x00005100ff157b82 */ /* 0x000ef00000000800 */
[----:B------:R-:W4:Y:S08]  /*72d0*/  LDC R0, c[0x0][0x630] ;  /* 0x00018c00ff007b82 */ /* 0x000f300000000800 */
[----:B------:R-:W2:Y:S01]  /*72e0*/  LDC.64 R14, c[0x0][0x620] ;  /* 0x00018800ff0e7b82 */ /* 0x000ea20000000a00 */
[----:B-1----:R-:W-:-:S04]  /*72f0*/  ISETP.NE.U32.AND P0, PT, R10, RZ, PT ;  /* 0x000000ff0a00720c */ /* 0x002fc80003f05070 */
[----:B------:R-:W-:Y:S02]  /*7300*/  ISETP.NE.AND.EX P0, PT, R11, RZ, PT, P0 ;  /* 0x000000ff0b00720c */ /* 0x000fe40003f05300 */
[----:B0-----:R-:W-:-:S05]  /*7310*/  I2FP.F32.U32 R3, R12 ;  /* 0x0000000c00037245 */ /* 0x001fca0000201000 */
[----:B------:R-:W-:-:S04]  /*7320*/  FMUL R3, R3, UR4 ;  /* 0x0000000403037c20 */ /* 0x000fc80008400000 */
[----:B------:R0:W1:Y:S02]  /*7330*/  F2I.U32.TRUNC.NTZ R20, R3 ;  /* 0x0000000300147305 */ /* 0x000064000020f000 */
[----:B---34-:R-:W-:Y:S05]  /*7340*/  @!P0 BRA `(.L_x_160) ;  /* 0x0000000000288947 */ /* 0x018fea0003800000 */
[----:B0-----:R-:W0:Y:S02]  /*7350*/  LDC R3, c[0x0][0x634] ;  /* 0x00018d00ff037b82 */ /* 0x001e240000000800 */
        /* <DEDUP_REMOVED lines=9> */
.L_x_160:
[----:B------:R-:W3:Y:S01]  /*73f0*/  LDC.64 R28, c[0x0][0x640] ;  /* 0x00019000ff1c7b82 */ /* 0x000ee20000000a00 */
[-CC-:B------:R-:W-:Y:S01]  /*7400*/  SHF.R.U64 R89, R8, R0.reuse, R9.reuse ;  /* 0x0000000008597219 */ /* 0x180fe20000001209 */
[----:B-1----:R-:W-:Y:S01]  /*7410*/  IMAD.MOV R20, RZ, RZ, -R20 ;  /* 0x000000ffff147224 */ /* 0x002fe200078e0a14 */
[----:B------:R-:W-:Y:S01]  /*7420*/  SHF.R.U32.HI R0, RZ, R0, R9 ;  /* 0x00000000ff007219 */ /* 0x000fe20000011609 */
[----:B------:R-:W-:Y:S01]  /*7430*/  ULDC UR4, c[0x0][0x154] ;  /* 0x0000550000047ab9 */ /* 0x000fe20000000800 */
[----:B0-----:R-:W-:Y:S01]  /*7440*/  IADD3 R3, P0, RZ, -R89, RZ ;  /* 0x80000059ff037210 */ /* 0x001fe20007f1e0ff */
[----:B------:R-:W-:Y:S02]  /*7450*/  IMAD R21, R21, R20, R12 ;  /* 0x0000001415157224 */ /* 0x000fe400078e020c */
[----:B------:R-:W0:Y:S01]  /*7460*/  LDC R6, c[0x0][0x618] ;  /* 0x00018600ff067b82 */ /* 0x000e220000000800 */
[----:B------:R-:W-:Y:S02]  /*7470*/  IMAD.MOV.U32 R7, RZ, RZ, 0x1 ;  /* 0x00000001ff077424 */ /* 0x000fe400078e00ff */
[----:B------:R-:W-:-:S04]  /*7480*/  IMAD.X R5, RZ, RZ, ~R0, P0 ;  /* 0x000000ffff057224 */ /* 0x000fc800000e0e00 */
[-C--:B--2---:R-:W-:Y:S01]  /*7490*/  IMAD R0, R5, R14.reuse, RZ ;  /* 0x0000000e05007224 */ /* 0x084fe200078e02ff */
[----:B------:R-:W1:Y:S01]  /*74a0*/  LDC R8, c[0x0][0x608] ;  /* 0x00018200ff087b82 */ /* 0x000e620000000800 */
[----:B------:R-:W-:-:S04]  /*74b0*/  IMAD.WIDE.U32 R4, R3, R14, R16 ;  /* 0x0000000e03047225 */ /* 0x000fc800078e0010 */
[----:B------:R-:W-:Y:S01]  /*74c0*/  IMAD R3, R3, R15, R0 ;  /* 0x0000000f03037224 */ /* 0x000fe200078e0200 */
[----:B------:R-:W-:Y:S02]  /*74d0*/  I2FP.F32.U32 R0, R24 ;  /* 0x0000001800007245 */ /* 0x000fe40000201000 */
[----:B------:R-:W2:Y:S01]  /*74e0*/  LDC R26, c[0x0][0x658] ;  /* 0x00019600ff1a7b82 */ /* 0x000ea20000000800 */
[----:B------:R-:W-:Y:S01]  /*74f0*/  IMAD.IADD R3, R5, 0x1, R3 ;  /* 0x0000000105037824 */ /* 0x000fe200078e0203 */
[----:B---3--:R-:W-:Y:S01]  /*7500*/  ISETP.NE.U32.AND P0, PT, R28, RZ, PT ;  /* 0x000000ff1c00720c */ /* 0x008fe20003f05070 */
[----:B------:R-:W-:Y:S01]  /*7510*/  FMUL R0, R0, UR4 ;  /* 0x0000000400007c20 */ /* 0x000fe20008400000 */
[----:B------:R-:W-:Y:S02]  /*7520*/  IMAD.MOV.U32 R5, RZ, RZ, -0x1 ;  /* 0xffffffffff057424 */ /* 0x000fe400078e00ff */
[----:B------:R-:W-:Y:S01]  /*7530*/  ISETP.NE.AND.EX P0, PT, R29, RZ, PT, P0 ;  /* 0x000000ff1d00720c */ /* 0x000fe20003f05300 */
[----:B------:R3:W4:Y:S01]  /*7540*/  F2I.U32.TRUNC.NTZ R13, R0 ;  /* 0x00000000000d7305 */ /* 0x000722000020f000 */
[----:B------:R-:W3:Y:S01]  /*7550*/  LDC R15, c[0x0][0x148] ;  /* 0x00005200ff0f7b82 */ /* 0x000ee20000000800 */
[----:B0-----:R-:W-:-:S02]  /*7560*/  SHF.R.U64 R12, R4, R6, R3 ;  /* 0x00000006040c7219 */ /* 0x001fc40000001203 */
[----:B------:R-:W-:-:S05]  /*7570*/  SHF.R.U32.HI R3, RZ, R6, R3 ;  /* 0x00000006ff037219 */ /* 0x000fca0000011603 */
[----:B------:R-:W0:Y:S01]  /*7580*/  LDC R20, c[0x0][0x600] ;  /* 0x00018000ff147b82 */ /* 0x000e220000000800 */
[-CC-:B-1----:R-:W-:Y:S02]  /*7590*/  SHF.R.U64 R10, R12, R8.reuse, R3.reuse ;  /* 0x000000080c0a7219 */ /* 0x182fe40000001203 */
[----:B------:R-:W-:-:S05]  /*75a0*/  SHF.R.U32.HI R3, RZ, R8, R3 ;  /* 0x00000008ff037219 */ /* 0x000fca0000011603 */
[----:B------:R-:W1:Y:S01]  /*75b0*/  LDC R27, c[0x0][0x648] ;  /* 0x00019200ff1b7b82 */ /* 0x000e620000000800 */
[-C--:B--2---:R-:W-:Y:S02]  /*75c0*/  SHF.L.U32 R4, R5, R26.reuse, RZ ;  /* 0x0000001a05047219 */ /* 0x084fe400000006ff */
[-CC-:B------:R-:W-:Y:S02]  /*75d0*/  SHF.R.U64 R14, R10, R26.reuse, R3.reuse ;  /* 0x0000001a0a0e7219 */ /* 0x180fe40000001203 */
[----:B------:R-:W-:Y:S02]  /*75e0*/  SHF.R.U32.HI R5, RZ, R26, R3 ;  /* 0x0000001aff057219 */ /* 0x000fe40000011603 */
[----:B------:R-:W-:Y:S01]  /*75f0*/  LOP3.LUT R25, RZ, R4, RZ, 0x33, !PT ;  /* 0x00000004ff197212 */ /* 0x000fe200078e33ff */
[----:B------:R-:W2:Y:S01]  /*7600*/  LDC R30, c[0x0][0x638] ;  /* 0x00018e00ff1e7b82 */ /* 0x000ea20000000800 */
[----:B------:R-:W-:Y:S01]  /*7610*/  SHF.L.U32 R26, R7, R26, RZ ;  /* 0x0000001a071a7219 */ /* 0x000fe200000006ff */
[----:B------:R-:W-:-:S06]  /*7620*/  IMAD.MOV.U32 R4, RZ, RZ, R14 ;  /* 0x000000ffff047224 */ /* 0x000fcc00078e000e */
[----:B------:R-:W0:Y:S01]  /*7630*/  LDC R31, c[0x0][0x610] ;  /* 0x00018400ff1f7b82 */ /* 0x000e220000000800 */
[----:B----4-:R-:W-:Y:S05]  /*7640*/  @!P0 BRA `(.L_x_161) ;  /* 0x0000000000288947 */ /* 0x010fea0003800000 */
        /* <DEDUP_REMOVED lines=10> */
.L_x_161:
[----:B------:R-:W-:Y:S01]  /*76f0*/  ISETP.NE.AND P0, PT, R2, 0x1, PT ;  /* 0x000000010200780c */ /* 0x000fe20003f05270 */
[----:B0-----:R-:W-:Y:S01]  /*7700*/  VIADD R7, R20, 0xffffffff ;  /* 0xffffffff14077836 */ /* 0x001fe20000000000 */
[----:B-1-3--:R-:W-:Y:S01]  /*7710*/  SHF.R.U64 R0, R4, R27, R5 ;  /* 0x0000001b04007219 */ /* 0x00afe20000001205 */
[----:B------:R-:W-:Y:S01]  /*7720*/  IMAD.MOV R13, RZ, RZ, -R13 ;  /* 0x000000ffff0d7224 */ /* 0x000fe200078e0a0d */
[----:B------:R-:W-:Y:S01]  /*7730*/  LOP3.LUT R5, R10, R25, RZ, 0xc0, !PT ;  /* 0x000000190a057212 */ /* 0x000fe200078ec0ff */
[----:B------:R-:W-:Y:S01]  /*7740*/  IMAD.MOV.U32 R4, RZ, RZ, 0x1 ;  /* 0x00000001ff047424 */ /* 0x000fe200078e00ff */
[----:B------:R-:W-:Y:S01]  /*7750*/  LOP3.LUT R12, R12, R7, RZ, 0xc0, !PT ;  /* 0x000000070c0c7212 */ /* 0x000fe200078ec0ff */
[----:B------:R-:W-:Y:S02]  /*7760*/  IMAD.MOV R3, RZ, RZ, -R0 ;  /* 0x000000ffff037224 */ /* 0x000fe400078e0a00 */
[----:B------:R-:W-:Y:S02]  /*7770*/  IMAD R0, R26, R0, R5 ;  /* 0x000000001a007224 */ /* 0x000fe400078e0205 */
[----:B--2---:R-:W-:-:S02]  /*7780*/  IMAD R3, R3, R30, R14 ;  /* 0x0000001e03037224 */ /* 0x004fc400078e020e */
[----:B------:R-:W-:Y:S02]  /*7790*/  @P0 IMAD R21, R15, R13, R24 ;  /* 0x0000000d0f150224 */ /* 0x000fe400078e0218 */
[----:B------:R-:W-:Y:S01]  /*77a0*/  IMAD R5, R3, R20, R12 ;  /* 0x0000001403057224 */ /* 0x000fe200078e020c */
[----:B------:R-:W-:Y:S01]  /*77b0*/  PRMT R3, R4, 0x7610, R3 ;  /* 0x0000761004037816 */ /* 0x000fe20000000003 */
[----:B------:R-:W-:-:S05]  /*77c0*/  IMAD R0, R0, R31, R21 ;  /* 0x0000001f00007224 */ /* 0x000fca00078e0215 */
[----:B------:R-:W-:Y:S02]  /*77d0*/  SEL R92, R5, R0, !P0 ;  /* 0x00000000055c7207 */ /* 0x000fe40004000000 */
[----:B------:R-:W-:-:S07]  /*77e0*/  SEL R0, R0, R5, !P0 ;  /* 0x0000000500007207 */ /* 0x000fce0004000000 */
.L_x_159:
[----:B------:R-:W-:Y:S01]  /*77f0*/  LOP3.LUT P0, RZ, R3, 0xff, RZ, 0xc0, !PT ;  /* 0x000000ff03ff7812 */ /* 0x000fe2000780c0ff */
[----:B------:R-:W-:-:S12]  /*7800*/  IMAD.MOV.U32 R96, RZ, RZ, R0 ;  /* 0x000000ffff607224 */ /* 0x000fd800078e0000 */
[----:B------:R-:W-:Y:S05]  /*7810*/  @P0 BRA `(.L_x_162) ;  /* 0xffffff9800800947 */ /* 0x000fea000383ffff */
[----:B------:R-:W-:Y:S05]  /*7820*/  EXIT ;  /* 0x000000000000794d */ /* 0x000fea0003800000 */
.L_x_7:
[----:B0-----:R-:W-:Y:S01]  /*7830*/  ULDC.64 UR4, c[0x0][0x650] ;  /* 0x0001940000047ab9 */ /* 0x001fe20000000a00 */
        /* <DEDUP_REMOVED lines=25> */
.L_x_164:
[----:B------:R-:W0:Y:S01]  /*79d0*/  LDC.64 R28, c[0x0][0x640] ;  /* 0x00019000ff1c7b82 */ /* 0x000e220000000a00 */
[-CC-:B------:R-:W-:Y:S01]  /*79e0*/  SHF.R.U64 R22, R12, R6.reuse, R13.reuse ;  /* 0x000000060c167219 */ /* 0x180fe2000000120d */
[----:B------:R-:W-:Y:S01]  /*79f0*/  IMAD.MOV.U32 R30, RZ, RZ, 0x1 ;  /* 0x00000001ff1e7424 */ /* 0x000fe200078e00ff */
[----:B------:R-:W-:Y:S02]  /*7a00*/  SHF.R.U32.HI R6, RZ, R6, R13 ;  /* 0x00000006ff067219 */ /* 0x000fe4000001160d */
        /* <DEDUP_REMOVED lines=8> */
[----:B------:R-:W-:Y:S01]  /*7a90*/  IMAD.IADD R9, R9, 0x1, R11 ;  /* 0x0000000109097824 */ /* 0x000fe200078e020b */
[----:B0-----:R-:W-:-:S04]  /*7aa0*/  ISETP.NE.U32.AND P0, PT, R28, RZ, PT ;  /* 0x000000ff1c00720c */ /* 0x001fc80003f05070 */
[----:B------:R-:W-:Y:S02]  /*7ab0*/  ISETP.NE.AND.EX P0, PT, R29, RZ, PT, P0 ;  /* 0x000000ff1d00720c */ /* 0x000fe40003f05300 */
[----:B------:R-:W0:Y:S01]  /*7ac0*/  LDC R20, c[0x0][0x600] ;  /* 0x00018000ff147b82 */ /* 0x000e220000000800 */
[-CC-:B-1----:R-:W-:Y:S01]  /*7ad0*/  SHF.R.U64 R14, R8, R10.reuse, R9.reuse ;  /* 0x0000000a080e7219 */ /* 0x182fe20000001209 */
[----:B------:R-:W-:Y:S01]  /*7ae0*/  IMAD.MOV.U32 R8, RZ, RZ, -0x1 ;  /* 0xffffffffff087424 */ /* 0x000fe200078e00ff */
[----:B------:R-:W-:-:S05]  /*7af0*/  SHF.R.U32.HI R9, RZ, R10, R9 ;  /* 0x0000000aff097219 */ /* 0x000fca0000011609 */
[----:B------:R-:W1:Y:S01]  /*7b00*/  LDC R26, c[0x0][0x648] ;  /* 0x00019200ff1a7b82 */ /* 0x000e620000000800 */
[-CC-:B--2---:R-:W-:Y:S02]  /*7b10*/  SHF.R.U64 R21, R14, R12.reuse, R9.reuse ;  /* 0x0000000c0e157219 */ /* 0x184fe40000001209 */
[----:B------:R-:W-:-:S05]  /*7b20*/  SHF.R.U32.HI R6, RZ, R12, R9 ;  /* 0x0000000cff067219 */ /* 0x000fca0000011609 */
[----:B------:R-:W2:Y:S01]  /*7b30*/  LDC R27, c[0x0][0x638] ;  /* 0x00018e00ff1b7b82 */ /* 0x000ea20000000800 */
[-C--:B---3--:R-:W-:Y:S02]  /*7b40*/  SHF.L.U32 R8, R8, R25.reuse, RZ ;  /* 0x0000001908087219 */ /* 0x088fe400000006ff */
[-CC-:B------:R-:W-:Y:S02]  /*7b50*/  SHF.R.U64 R23, R21, R25.reuse, R6.reuse ;  /* 0x0000001915177219 */ /* 0x180fe40000001206 */
[----:B------:R-:W-:Y:S02]  /*7b60*/  LOP3.LUT R32, RZ, R8, RZ, 0x33, !PT ;  /* 0x00000008ff207212 */ /* 0x000fe400078e33ff */
[----:B------:R-:W-:Y:S01]  /*7b70*/  SHF.R.U32.HI R9, RZ, R25, R6 ;  /* 0x00000019ff097219 */ /* 0x000fe20000011606 */
[----:B------:R-:W3:Y:S01]  /*7b80*/  LDC R31, c[0x0][0x610] ;  /* 0x00018400ff1f7b82 */ /* 0x000ee20000000800 */
[----:B------:R-:W-:Y:S01]  /*7b90*/  IMAD.MOV.U32 R8, RZ, RZ, R23 ;  /* 0x000000ffff087224 */ /* 0x000fe200078e0017 */
[----:B------:R-:W-:Y:S06]  /*7ba0*/  @!P0 BRA `(.L_x_165) ;  /* 0x0000000000288947 */ /* 0x000fec0003800000 */
        /* <DEDUP_REMOVED lines=10> */
.L_x_165:
[----:B------:R-:W-:Y:S02]  /*7c50*/  ISETP.NE.AND P0, PT, R2, 0x1, PT ;  /* 0x000000010200780c */ /* 0x000fe40003f05270 */
[----:B-1----:R-:W-:Y:S01]  /*7c60*/  SHF.R.U64 R6, R8, R26, R9 ;  /* 0x0000001a08067219 */ /* 0x002fe20000001209 */
[----:B0-----:R-:W-:Y:S01]  /*7c70*/  VIADD R9, R20, 0xffffffff ;  /* 0xffffffff14097836 */ /* 0x001fe20000000000 */
[----:B------:R-:W-:Y:S02]  /*7c80*/  SHF.L.U32 R30, R30, R25, RZ ;  /* 0x000000191e1e7219 */ /* 0x000fe400000006ff */
[----:B------:R-:W-:Y:S01]  /*7c90*/  LOP3.LUT R5, R21, R32, RZ, 0xc0, !PT ;  /* 0x0000002015057212 */ /* 0x000fe200078ec0ff */
[----:B------:R-:W-:-:S04]  /*7ca0*/  IMAD.MOV R8, RZ, RZ, -R6 ;  /* 0x000000ffff087224 */ /* 0x000fc800078e0a06 */
[----:B------:R-:W-:Y:S01]  /*7cb0*/  IMAD R6, R30, R6, R5 ;  /* 0x000000061e067224 */ /* 0x000fe200078e0205 */
[----:B------:R-:W-:Y:S01]  /*7cc0*/  LOP3.LUT R5, R14, R9, RZ, 0xc0, !PT ;  /* 0x000000090e057212 */ /* 0x000fe200078ec0ff */
[----:B------:R-:W-:Y:S02]  /*7cd0*/  @P0 IMAD R3, R7, R24, R4 ;  /* 0x0000001807030224 */ /* 0x000fe400078e0204 */
[----:B--2---:R-:W-:Y:S02]  /*7ce0*/  IMAD R4, R8, R27, R23 ;  /* 0x0000001b08047224 */ /* 0x004fe400078e0217 */
[----:B---3--:R-:W-:Y:S02]  /*7cf0*/  IMAD R3, R6, R31, R3 ;  /* 0x0000001f06037224 */ /* 0x008fe400078e0203 */
[----:B------:R-:W-:Y:S02]  /*7d00*/  IMAD R4, R4, R20, R5 ;  /* 0x0000001404047224 */ /* 0x000fe400078e0205 */
[----:B------:R-:W-:-:S02]  /*7d10*/  IMAD.MOV.U32 R8, RZ, RZ, 0x1 ;  /* 0x00000001ff087424 */ /* 0x000fc400078e00ff */
[----:B------:R-:W-:Y:S01]  /*7d20*/  IMAD.MOV.U32 R6, RZ, RZ, R22 ;  /* 0x000000ffff067224 */ /* 0x000fe200078e0016 */
[----:B------:R-:W-:Y:S02]  /*7d30*/  SEL R20, R4, R3, !P0 ;  /* 0x0000000304147207 */ /* 0x000fe40004000000 */
[----:B------:R-:W-:-:S07]  /*7d40*/  SEL R21, R3, R4, !P0 ;  /* 0x0000000403157207 */ /* 0x000fce0004000000 */
.L_x_163:
[----:B------:R-:W-:-:S08]  /*7d50*/  NOP ;  /* 0x0000000000007918 */ /* 0x000fd00000000000 */
[----:B------:R-:W0:-:S00]  /*7d60*/  USETMAXREG.DEALLOC.CTAPOOL 0x28 ;  /* 0x00000028000079c8 */ /* 0x000e0000080e0500 */
[----:B0-----:R-:W-:-:S13]  /*7d70*/  ISETP.NE.AND P0, PT, R0, RZ, PT ;  /* 0x000000ff0000720c */ /* 0x001fda0003f05270 */
[----:B------:R-:W-:Y:S05]  /*7d80*/  @P0 EXIT ;  /* 0x000000000000094d */ /* 0x000fea0003800000 */
[----:B------:R-:W-:Y:S01]  /*7d90*/  LOP3.LUT P0, RZ, R8, 0xff, RZ, 0xc0, !PT ;  /* 0x000000ff08ff7812 */ /* 0x000fe2000780c0ff */
[----:B------:R-:W-:Y:S02]  /*7da0*/  IMAD.MOV.U32 R0, RZ, RZ, 0x1 ;  /* 0x00000001ff007424 */ /* 0x000fe400078e00ff */
[----:B------:R-:W-:-:S10]  /*7db0*/  IMAD.MOV.U32 R3, RZ, RZ, RZ ;  /* 0x000000ffff037224 */ /* 0x000fd400078e00ff */
[----:B------:R-:W-:Y:S05]  /*7dc0*/  @!P0 BRA `(.L_x_166) ;  /* 0x0000000c00448947 */ /* 0x000fea0003800000 */
[----:B------:R-:W0:Y:S01]  /*7dd0*/  LDC R0, c[0x0][0x28c] ;  /* 0x0000a300ff007b82 */ /* 0x000e220000000800 */
[----:B------:R-:W1:Y:S01]  /*7de0*/  S2R R12, SR_CgaCtaId ;  /* 0x00000000000c7919 */ /* 0x000e620000008800 */
[----:B------:R-:W-:Y:S01]  /*7df0*/  ULDC UR5, c[0x0][0x600] ;  /* 0x0001800000057ab9 */ /* 0x000fe20000000800 */
[----:B------:R-:W-:Y:S01]  /*7e00*/  ULDC UR4, c[0x0][0xc] ;  /* 0x0000030000047ab9 */ /* 0x000fe20000000800 */
[----:B------:R-:W-:Y:S01]  /*7e10*/  UIADD3 UR16, UR5, -0x1, URZ ;  /* 0xffffffff05107890 */ /* 0x000fe2000fffe03f */
[----:B------:R-:W-:Y:S01]  /*7e20*/  BSSY B0, `(.L_x_166) ;  /* 0x00000cb000007945 */ /* 0x000fe20003800000 */
[----:B------:R-:W-:Y:S01]  /*7e30*/  ULDC UR6, c[0x0][0x658] ;  /* 0x0001960000067ab9 */ /* 0x000fe20000000800 */
[----:B------:R-:W-:Y:S01]  /*7e40*/  ULDC UR5, c[0x0][0x10] ;  /* 0x0000040000057ab9 */ /* 0x000fe20000000800 */
[----:B------:R-:W-:Y:S01]  /*7e50*/  UMOV UR7, 0xffffffff ;  /* 0xffffffff00077882 */ /* 0x000fe20000000000 */
[----:B------:R-:W-:Y:S01]  /*7e60*/  UMOV UR8, 0x1 ;  /* 0x0000000100087882 */ /* 0x000fe20000000000 */
[----:B------:R-:W-:Y:S01]  /*7e70*/  UIMAD.WIDE.U32 UR4, UR4, UR5, URZ ;  /* 0x00000005040472a5 */ /* 0x000fe2000f8e003f */
[----:B------:R-:W-:Y:S01]  /*7e80*/  IMAD.MOV.U32 R9, RZ, RZ, 0x1 ;  /* 0x00000001ff097424 */ /* 0x000fe200078e00ff */
[----:B------:R-:W-:Y:S01]  /*7e90*/  USHF.L.U32 UR7, UR7, UR6, URZ ;  /* 0x0000000607077299 */ /* 0x000fe2000800063f */
[----:B------:R-:W-:Y:S01]  /*7ea0*/  LOP3.LUT R8, R19, 0x2, RZ, 0xfc, !PT ;  /* 0x0000000213087812 */ /* 0x000fe200078efcff */
[----:B------:R-:W-:-:S02]  /*7eb0*/  USHF.L.U32 UR18, UR8, UR6, URZ ;  /* 0x0000000608127299 */ /* 0x000fc4000800063f */
[----:B------:R-:W-:Y:S01]  /*7ec0*/  ULOP3.LUT UR17, URZ, UR7, URZ, 0x33, !UPT ;  /* 0x000000073f117292 */ /* 0x000fe2000f8e333f */
[----:B------:R-:W-:Y:S01]  /*7ed0*/  ULDC UR6, c[0x0][0x14] ;  /* 0x0000050000067ab9 */ /* 0x000fe20000000800 */
[----:B------:R-:W-:Y:S01]  /*7ee0*/  ULDC.64 UR22, c[0x0][0x198] ;  /* 0x0000660000167ab9 */ /* 0x000fe20000000a00 */
[----:B------:R-:W-:Y:S02]  /*7ef0*/  UIMAD.WIDE.U32 UR20, UR4, UR6, URZ ;  /* 0x00000006041472a5 */ /* 0x000fe4000f8e003f */
[----:B------:R-:W-:Y:S01]  /*7f00*/  UIMAD UR13, UR5, UR6, URZ ;  /* 0x00000006050d72a4 */ /* 0x000fe2000f8e023f */
[----:B0-----:R-:W-:-:S03]  /*7f10*/  VIADD R0, R0, 0x3f ;  /* 0x0000003f00007836 */ /* 0x001fc60000000000 */
[----:B------:R-:W-:Y:S02]  /*7f20*/  UIADD3 UR13, UR21, UR13, URZ ;  /* 0x0000000d150d7290 */ /* 0x000fe4000fffe03f */
[----:B------:R-:W-:-:S04]  /*7f30*/  SHF.R.S32.HI R3, RZ, 0x1f, R0 ;  /* 0x0000001fff037819 */ /* 0x000fc80000011400 */
[----:B------:R-:W-:Y:S01]  /*7f40*/  LEA.HI R10, R3, R0, RZ, 0x6 ;  /* 0x00000000030a7211 */ /* 0x000fe200078f30ff */
[C---:B-1----:R-:W-:Y:S02]  /*7f50*/  IMAD.SHL.U32 R11, R12.reuse, 0x20, RZ ;  /* 0x000000200c0b7824 */ /* 0x042fe400078e00ff */
[----:B------:R-:W-:Y:S01]  /*7f60*/  IMAD.SHL.U32 R12, R12, 0x800, RZ ;  /* 0x000008000c0c7824 */ /* 0x000fe200078e00ff */
[----:B------:R-:W-:Y:S01]  /*7f70*/  SHF.R.S32.HI R10, RZ, 0x6, R10 ;  /* 0x00000006ff0a7819 */ /* 0x000fe2000001140a */
[----:B------:R-:W-:Y:S01]  /*7f80*/  IMAD.MOV.U32 R0, RZ, RZ, 0x1 ;  /* 0x00000001ff007424 */ /* 0x000fe200078e00ff */
[----:B------:R-:W-:Y:S01]  /*7f90*/  LOP3.LUT R11, R11, 0x20, RZ, 0xc0, !PT ;  /* 0x000000200b0b7812 */ /* 0x000fe200078ec0ff */
[----:B------:R-:W-:Y:S01]  /*7fa0*/  IMAD.MOV.U32 R3, RZ, RZ, RZ ;  /* 0x000000ffff037224 */ /* 0x000fe200078e00ff */
[----:B------:R-:W-:Y:S01]  /*7fb0*/  LOP3.LUT R12, R12, 0x800, RZ, 0xc0, !PT ;  /* 0x000008000c0c7812 */ /* 0x000fe200078ec0ff */
[----:B------:R-:W-:-:S07]  /*7fc0*/  VIADD R13, R10, 0x1 ;  /* 0x000000010a0d7836 */ /* 0x000fce0000000000 */
.L_x_177:
[----:B------:R-:W-:-:S03]  /*7fd0*/  UMOV UR4, 0xffffffff ;  /* 0xffffffff00047882 */ /* 0x000fc60000000000 */
[----:B------:R-:W-:Y:S05]  /*7fe0*/  BRA.DIV UR4, `(.L_x_167) ;  /* 0x0000000e04c87947 */ /* 0x000fea000b800000 */
[----:B------:R-:W-:-:S13]  /*7ff0*/  ELECT P6, URZ, PT ;  /* 0x00000000003f782f */ /* 0x000fda00038c0000 */
.L_x_189:
[----:B------:R-:W0:Y:S01]  /*8000*/  LDC R4, c[0x0][0x28c] ;  /* 0x0000a300ff047b82 */ /* 0x000e220000000800 */
[----:B------:R-:W-:Y:S01]  /*8010*/  BSSY B1, `(.L_x_168) ;  /* 0x0000038000017945 */ /* 0x000fe20003800000 */
[----:B0-----:R-:W-:-:S13]  /*8020*/  ISETP.LT.OR P6, PT, R4, 0x1, !P6 ;  /* 0x000000010400780c */ /* 0x001fda00077c1670 */
[----:B------:R-:W-:Y:S05]  /*8030*/  @P6 BRA `(.L_x_169) ;  /* 0x0000000000d46947 */ /* 0x000fea0003800000 */
[----:B------:R-:W-:Y:S02]  /*8040*/  IMAD R20, R20, 0x40, R11 ;  /* 0x0000004014147824 */ /* 0x000fe400078e020b */
[----:B------:R-:W-:Y:S02]  /*8050*/  IMAD.SHL.U32 R21, R21, 0x100, RZ ;  /* 0x0000010015157824 */ /* 0x000fe400078e00ff */
[----:B------:R-:W-:Y:S02]  /*8060*/  IMAD.MOV.U32 R24, RZ, RZ, RZ ;  /* 0x000000ffff187224 */ /* 0x000fe400078e00ff */
[----:B------:R-:W-:Y:S02]  /*8070*/  IMAD.MOV.U32 R4, RZ, RZ, R13 ;  /* 0x000000ffff047224 */ /* 0x000fe400078e000d */
[----:B------:R-:W-:Y:S02]  /*8080*/  IMAD.MOV.U32 R5, RZ, RZ, R0 ;  /* 0x000000ffff057224 */ /* 0x000fe400078e0000 */
[----:B------:R-:W-:-:S07]  /*8090*/  IMAD.MOV.U32 R7, RZ, RZ, R3 ;  /* 0x000000ffff077224 */ /* 0x000fce00078e0003 */
.L_x_172:
[----:B------:R-:W0:Y:S01]  /*80a0*/  S2R R15, SR_CgaCtaId ;  /* 0x00000000000f7919 */ /* 0x000e220000008800 */
[----:B------:R-:W-:Y:S02]  /*80b0*/  MOV R14, 0x400 ;  /* 0x00000400000e7802 */ /* 0x000fe40000000f00 */
[----:B------:R-:W-:Y:S02]  /*80c0*/  LOP3.LUT P1, RZ, R18, 0x7f, RZ, 0xc0, !PT ;  /* 0x0000007f12ff7812 */ /* 0x000fe4000782c0ff */
[----:B0-----:R-:W-:Y:S02]  /*80d0*/  LEA R22, R15, R14, 0x18 ;  /* 0x0000000e0f167211 */ /* 0x001fe400078ec0ff */
[----:B------:R-:W-:-:S09]  /*80e0*/  SHF.L.U32 R14, R5, 0x1f, RZ ;  /* 0x0000001f050e7819 */ /* 0x000fd200000006ff */
[----:B------:R-:W0:Y:S01]  /*80f0*/  @!P1 LDC R15, c[0x0][0x500] ;  /* 0x00014000ff0f9b82 */ /* 0x000e220000000800 */
[----:B------:R-:W-:-:S04]  /*8100*/  IMAD R23, R7, 0x8, R22 ;  /* 0x0000000807177824 */ /* 0x000fc800078e0216 */
[----:B------:R-:W1:Y:S02]  /*8110*/  SYNCS.PHASECHK.TRANS64.TRYWAIT P0, [R23+URZ+0x28], R14 ;  /* 0x0000280e170075a7 */ /* 0x000e64000800017f */
[----:B-1----:R-:W-:Y:S05]  /*8120*/  @!P0 BRA `(.L_x_170) ;  /* 0x0000000c00988947 */ /* 0x002fea0003800000 */
.L_x_190:
[----:B-1----:R-:W-:Y:S01]  /*8130*/  PRMT R14, R8, 0x9910, RZ ;  /* 0x00009910080e7816 */ /* 0x002fe200000000ff */
[----:B0-----:R0:W-:Y:S03]  /*8140*/  @!P1 SYNCS.ARRIVE.TRANS64 RZ, [R23+URZ], R15 ;  /* 0x0000000f17ff99a7 */ /* 0x0011e6000800003f */
[----:B------:R-:W-:-:S13]  /*8150*/  ISETP.NE.AND P0, PT, R14, 0x2, PT ;  /* 0x000000020e00780c */ /* 0x000fda0003f05270 */
[----:B0-----:R-:W-:Y:S05]  /*8160*/  @P0 BRA `(.L_x_171) ;  /* 0x0000000000040947 */ /* 0x001fea0003800000 */
[----:B------:R-:W-:Y:S01]  /*8170*/  BPT.TRAP 0x1 ;  /* 0x000000040000795c */ /* 0x000fe20000300000 */
.L_x_171:
[----:B------:R-:W-:Y:S01]  /*8180*/  IMAD R14, R7, 0x1000, R12 ;  /* 0x00001000070e7824 */ /* 0x000fe200078e020c */
[----:B------:R-:W-:Y:S01]  /*8190*/  R2UR UR9, R23 ;  /* 0x00000000170972ca */ /* 0x000fe200000e0000 */
[--C-:B------:R-:W-:Y:S01]  /*81a0*/  IMAD R15, R7, 0x8000, R22.reuse ;  /* 0x00008000070f7824 */ /* 0x100fe200078e0216 */
[----:B------:R-:W-:Y:S01]  /*81b0*/  UIADD3 UR4, UP0, UR22, 0xf0, URZ ;  /* 0x000000f016047890 */ /* 0x000fe2000ff1e03f */
[----:B------:R-:W-:Y:S01]  /*81c0*/  IMAD R14, R14, 0x2, R22 ;  /* 0x000000020e0e7824 */ /* 0x000fe200078e0216 */
[----:B------:R-:W-:Y:S01]  /*81d0*/  R2UR UR11, R21 ;  /* 0x00000000150b72ca */ /* 0x000fe200000e0000 */
[----:B------:R-:W-:Y:S01]  /*81e0*/  VIADD R4, R4, 0xffffffff ;  /* 0xffffffff04047836 */ /* 0x000fe20000000000 */
[----:B------:R-:W-:Y:S01]  /*81f0*/  R2UR UR5, R15 ;  /* 0x000000000f0572ca */ /* 0x000fe200000e0000 */
[----:B------:R-:W-:Y:S01]  /*8200*/  UIADD3 UR24, UP1, UR22, 0x1f0, URZ ;  /* 0x000001f016187890 */ /* 0x000fe2000ff3e03f */
[----:B------:R-:W-:Y:S01]  /*8210*/  R2UR UR8, R14 ;  /* 0x000000000e0872ca */ /* 0x000fe200000e0000 */
[----:B------:R-:W-:Y:S01]  /*8220*/  VIADD R7, R7, 0x1 ;  /* 0x0000000107077836 */ /* 0x000fe20000000000 */
[----:B------:R-:W-:Y:S01]  /*8230*/  R2UR UR10, R24 ;  /* 0x00000000180a72ca */ /* 0x000fe200000e0000 */
[----:B------:R-:W-:Y:S01]  /*8240*/  UIADD3.X UR25, URZ, UR23, URZ, UP1, !UPT ;  /* 0x000000173f197290 */ /* 0x000fe20008ffe43f */
[----:B------:R-:W-:Y:S01]  /*8250*/  R2UR UR12, R6 ;  /* 0x00000000060c72ca */ /* 0x000fe200000e0000 */
[----:B------:R-:W-:Y:S01]  /*8260*/  UMOV UR6, 0x0 ;  /* 0x0000000000067882 */ /* 0x000fe20000000000 */
[----:B------:R-:W-:Y:S01]  /*8270*/  R2UR UR19, R20 ;  /* 0x00000000141372ca */ /* 0x000fe200000e0000 */
[----:B------:R-:W-:Y:S01]  /*8280*/  UMOV UR7, 0x10000000 ;  /* 0x1000000000077882 */ /* 0x000fe20000000000 */
[----:B------:R-:W-:Y:S01]  /*8290*/  ISETP.GT.AND P1, PT, R4, 0x1, PT ;  /* 0x000000010400780c */ /* 0x000fe20003f24270 */
[----:B------:R-:W-:Y:S01]  /*82a0*/  UMOV UR26, 0x30000 ;  /* 0x00030000001a7882 */ /* 0x000fe20000000000 */
[C---:B------:R-:W-:Y:S01]  /*82b0*/  ISETP.NE.AND P0, PT, R7.reuse, 0x5, PT ;  /* 0x000000050700780c */ /* 0x040fe20003f05270 */
[----:B------:R-:W-:Y:S01]  /*82c0*/  UIADD3 UR14, UR5, 0x100, URZ ;  /* 0x00000100050e7890 */ /* 0x000fe2000fffe03f */
[----:B------:R-:W-:Y:S01]  /*82d0*/  VIADD R24, R24, 0x40 ;  /* 0x0000004018187836 */ /* 0x000fe20000000000 */
[----:B------:R-:W-:Y:S01]  /*82e0*/  UIADD3.X UR5, URZ, UR23, URZ, UP0, !UPT ;  /* 0x000000173f057290 */ /* 0x000fe200087fe43f */
[----:B------:R-:W-:Y:S01]  /*82f0*/  SEL R14, RZ, 0x1, P0 ;  /* 0x00000001ff0e7807 */ /* 0x000fe20000000000 */
[----:B------:R-:W-:Y:S01]  /*8300*/  UIADD3 UR15, UR8, 0x28100, URZ ;  /* 0x00028100080f7890 */ /* 0x000fe2000fffe03f */
[----:B------:R-:W-:-:S02]  /*8310*/  SEL R7, R7, RZ, P0 ;  /* 0x000000ff07077207 */ /* 0x000fc40000000000 */
[----:B------:R-:W-:Y:S01]  /*8320*/  UMOV UR8, UR14 ;  /* 0x0000000e00087c82 */ /* 0x000fe20008000000 */
[----:B------:R-:W-:-:S03]  /*8330*/  LOP3.LUT R5, R5, R14, RZ, 0x3c, !PT ;  /* 0x0000000e05057212 */ /* 0x000fc600078e3cff */
[----:B------:R0:W-:Y:S02]  /*8340*/  UTMALDG.3D [UR8], [UR4], desc[UR6] ;  /* 0x00000608040075b4 */ /* 0x0001e40008011000 */
[----:B0-----:R-:W-:Y:S01]  /*8350*/  UMOV UR8, UR15 ;  /* 0x0000000f00087c82 */ /* 0x001fe20008000000 */
[----:B------:R-:W-:Y:S02]  /*8360*/  UMOV UR11, UR19 ;  /* 0x00000013000b7c82 */ /* 0x000fe40008000000 */
[----:B------:R0:W-:Y:S02]  /*8370*/  UTMALDG.3D.MULTICAST [UR8], [UR24], UR26, desc[UR6] ;  /* 0x00000608180073b4 */ /* 0x0001e4000801181a */
[----:B0-----:R-:W-:Y:S05]  /*8380*/  @P1 BRA `(.L_x_172) ;  /* 0xfffffffc00441947 */ /* 0x001fea000383ffff */
.L_x_169:
[----:B------:R-:W-:Y:S05]  /*8390*/  BSYNC B1 ;  /* 0x0000000000017941 */ /* 0x000fea0003800000 */
.L_x_168:
[----:B------:R-:W-:Y:S01]  /*83a0*/  LOP3.LUT P1, RZ, R9, 0xff, RZ, 0xc0, !PT ;  /* 0x000000ff09ff7812 */ /* 0x000fe2000782c0ff */
[C---:B------:R-:W-:Y:S01]  /*83b0*/  IMAD.IADD R6, R10.reuse, 0x1, R3 ;  /* 0x000000010a067824 */ /* 0x040fe200078e0203 */
[----:B------:R-:W-:Y:S01]  /*83c0*/  ULDC.64 UR4, c[0x0][0x650] ;  /* 0x0001940000047ab9 */ /* 0x000fe20000000a00 */
[----:B------:R-:W-:Y:S01]  /*83d0*/  ISETP.GE.U32.AND P2, PT, R10, 0x5, PT ;  /* 0x000000050a00780c */ /* 0x000fe20003f46070 */
[----:B------:R-:W-:Y:S01]  /*83e0*/  BSSY B1, `(.L_x_173) ;  /* 0x000006c000017945 */ /* 0x000fe20003800000 */
[----:B------:R-:W-:Y:S01]  /*83f0*/  IMAD.MOV.U32 R21, RZ, RZ, -0x1 ;  /* 0xffffffffff157424 */ /* 0x000fe200078e00ff */
[----:B------:R-:W-:Y:S01]  /*8400*/  ISETP.GT.U32.AND P0, PT, R6, 0x4, PT ;  /* 0x000000040600780c */ /* 0x000fe20003f04070 */
[----:B------:R-:W-:Y:S01]  /*8410*/  IMAD.MOV.U32 R20, RZ, RZ, -0x1 ;  /* 0xffffffffff147424 */ /* 0x000fe200078e00ff */
[----:B------:R-:W-:Y:S02]  /*8420*/  PRMT R9, RZ, 0x7610, R9 ;  /* 0x00007610ff097816 */ /* 0x000fe40000000009 */
[----:B------:R-:W-:-:S03]  /*8430*/  ISETP.LT.U32.AND P0, PT, R10, 0x5, P0 ;  /* 0x000000050a00780c */ /* 0x000fc60000701070 */
[----:B------:R-:W0:Y:S01]  /*8440*/  @P1 S2R R5, SR_CgaCtaId ;  /* 0x0000000000051919 */ /* 0x000e220000008800 */
[----:B------:R-:W-:-:S04]  /*8450*/  @P1 MOV R4, 0x400 ;  /* 0x0000040000041802 */ /* 0x000fc80000000f00 */
[----:B0-----:R-:W-:Y:S01]  /*8460*/  @P1 LEA R3, R5, R4, 0x18 ;  /* 0x0000000405031211 */ /* 0x001fe200078ec0ff */
[----:B------:R-:W-:-:S03]  /*8470*/  IMAD.WIDE.U32 R4, R6, -0x33333333, RZ ;  /* 0xcccccccd06047825 */ /* 0x000fc600078e00ff */
[----:B------:R0:W-:Y:S01]  /*8480*/  @P1 SYNCS.ARRIVE.TRANS64.A1T0 RZ, [R3+URZ+0x68], RZ ;  /* 0x000068ff03ff19a7 */ /* 0x0001e2000810003f */
[----:B------:R-:W-:Y:S02]  /*8490*/  IADD3 R16, P1, R16, UR20, RZ ;  /* 0x0000001410107c10 */ /* 0x000fe4000ff3e0ff */
[----:B------:R-:W-:Y:S02]  /*84a0*/  SHF.R.U32.HI R5, RZ, 0x2, R5 ;  /* 0x00000002ff057819 */ /* 0x000fe40000011605 */
[----:B------:R-:W-:Y:S02]  /*84b0*/  IADD3.X R17, R17, UR13, RZ, P1, !PT ;  /* 0x0000000d11117c10 */ /* 0x000fe40008ffe4ff */
[----:B------:R-:W-:Y:S02]  /*84c0*/  PRMT R4, RZ, 0x7610, R4 ;  /* 0x00007610ff047816 */ /* 0x000fe40000000004 */
[----:B0-----:R-:W-:Y:S02]  /*84d0*/  SEL R3, RZ, 0x1, !P0 ;  /* 0x00000001ff037807 */ /* 0x001fe40004000000 */
[----:B------:R-:W-:-:S02]  /*84e0*/  ISETP.GE.U32.AND P0, PT, R16, UR4, PT ;  /* 0x0000000410007c0c */ /* 0x000fc4000bf06070 */
[----:B------:R-:W-:Y:S01]  /*84f0*/  LOP3.LUT R0, R0, R3, RZ, 0x3c, !PT ;  /* 0x0000000300007212 */ /* 0x000fe200078e3cff */
[----:B------:R-:W-:Y:S01]  /*8500*/  IMAD R3, R5, -0x5, R6 ;  /* 0xfffffffb05037824 */ /* 0x000fe200078e0206 */
[----:B------:R-:W-:Y:S01]  /*8510*/  ISETP.GE.U32.AND.EX P0, PT, R17, UR5, PT, P0 ;  /* 0x0000000511007c0c */ /* 0x000fe2000bf06100 */
[----:B------:R-:W-:Y:S01]  /*8520*/  IMAD.MOV.U32 R6, RZ, RZ, -0x1 ;  /* 0xffffffffff067424 */ /* 0x000fe200078e00ff */
[----:B------:R-:W-:-:S11]  /*8530*/  @P2 LOP3.LUT R0, R0, 0x1, R5, 0x78, !PT ;  /* 0x0000000100002812 */ /* 0x000fd600078e7805 */
[----:B------:R-:W-:Y:S05]  /*8540*/  @P0 BRA `(.L_x_174) ;  /* 0x0000000400540947 */ /* 0x000fea0003800000 */
[----:B------:R-:W0:Y:S01]  /*8550*/  S2R R15, SR_CTAID.X ;  /* 0x00000000000f7919 */ /* 0x000e220000002500 */
[----:B------:R-:W-:Y:S01]  /*8560*/  ULDC.64 UR4, c[0x0][0x628] ;  /* 0x00018a0000047ab9 */ /* 0x000fe20000000a00 */
[----:B------:R-:W-:Y:S01]  /*8570*/  ULDC UR7, c[0x0][0x630] ;  /* 0x00018c0000077ab9 */ /* 0x000fe20000000800 */
[----:B------:R-:W-:Y:S01]  /*8580*/  ISETP.NE.U32.AND P0, PT, RZ, UR4, PT ;  /* 0x00000004ff007c0c */ /* 0x000fe2000bf05070 */
[----:B------:R-:W1:Y:S01]  /*8590*/  S2R R20, SR_CTAID.Y ;  /* 0x0000000000147919 */ /* 0x000e620000002600 */
[----:B------:R-:W-:Y:S01]  /*85a0*/  ULDC UR8, c[0x0][0x150] ;  /* 0x0000540000087ab9 */ /* 0x000fe20000000800 */
[----:B------:R-:W-:Y:S01]  /*85b0*/  IMAD.MOV.U32 R4, RZ, RZ, R16 ;  /* 0x000000ffff047224 */ /* 0x000fe200078e0010 */
[----:B------:R-:W-:Y:S01]  /*85c0*/  ISETP.NE.AND.EX P0, PT, RZ, UR5, PT, P0 ;  /* 0x00000005ff007c0c */ /* 0x000fe2000bf05300 */
[----:B------:R-:W-:Y:S01]  /*85d0*/  IMAD.MOV.U32 R5, RZ, RZ, R17 ;  /* 0x000000ffff057224 */ /* 0x000fe200078e0011 */
[----:B0-----:R-:W-:-:S11]  /*85e0*/  I2FP.F32.U32 R22, R15 ;  /* 0x0000000f00167245 */ /* 0x001fd60000201000 */
[----:B------:R-:W-:Y:S05]  /*85f0*/  @!P0 BRA `(.L_x_175) ;  /* 0x0000000000288947 */ /* 0x000fea0003800000 */
[----:B------:R-:W-:Y:S02]  /*8600*/  ULDC UR6, c[0x0][0x634] ;  /* 0x00018d0000067ab9 */ /* 0x000fe40000000800 */
[----:B------:R-:W-:-:S05]  /*8610*/  IADD3 R5, P0, R16, UR6, RZ ;  /* 0x0000000610057c10 */ /* 0x000fca000ff1e0ff */
[----:B------:R-:W-:-:S04]  /*8620*/  IMAD.X R21, RZ, RZ, R17, P0 ;  /* 0x000000ffff157224 */ /* 0x000fc800000e0611 */
[----:B------:R-:W-:-:S04]  /*8630*/  IMAD.WIDE.U32 R6, R21, UR4, RZ ;  /* 0x0000000415067c25 */ /* 0x000fc8000f8e00ff */
[----:B------:R-:W-:-:S04]  /*8640*/  IMAD.WIDE.U32 R6, P0, R5, UR5, R6 ;  /* 0x0000000505067c25 */ /* 0x000fc8000f800006 */
[----:B------:R-:W-:-:S04]  /*8650*/  IMAD.WIDE.U32 R4, R5, UR4, RZ ;  /* 0x0000000405047c25 */ /* 0x000fc8000f8e00ff */
[----:B------:R-:W-:Y:S01]  /*8660*/  IMAD.MOV.U32 R4, RZ, RZ, R7 ;  /* 0x000000ffff047224 */ /* 0x000fe200078e0007 */
[----:B------:R-:W-:Y:S01]  /*8670*/  IADD3 RZ, P1, R5, R6, RZ ;  /* 0x0000000605ff7210 */ /* 0x000fe20007f3e0ff */
[----:B------:R-:W-:-:S04]  /*8680*/  IMAD.X R5, RZ, RZ, RZ, P0 ;  /* 0x000000ffff057224 */ /* 0x000fc800000e06ff */
[----:B------:R-:W-:-:S08]  /*8690*/  IMAD.WIDE.U32.X R4, R21, UR5, R4, P1 ;  /* 0x0000000515047c25 */ /* 0x000fd000088e0404 */
.L_x_175:
[--C-:B------:R-:W-:Y:S01]  /*86a0*/  SHF.R.U64 R14, R4, UR7, R5.reuse ;  /* 0x00000007040e7c19 */ /* 0x100fe20008001205 */
[----:B------:R-:W-:Y:S01]  /*86b0*/  FMUL R22, R22, UR8 ;  /* 0x0000000816167c20 */ /* 0x000fe20008400000 */
[----:B------:R-:W-:Y:S01]  /*86c0*/  SHF.R.U32.HI R4, RZ, UR7, R5 ;  /* 0x00000007ff047c19 */ /* 0x000fe20008011605 */
[----:B------:R-:W0:Y:S01]  /*86d0*/  LDC R6, c[0x0][0x144] ;  /* 0x00005100ff067b82 */ /* 0x000e220000000800 */
[----:B------:R-:W-:Y:S01]  /*86e0*/  IADD3 R5, P0, RZ, -R14, RZ ;  /* 0x8000000eff057210 */ /* 0x000fe20007f1e0ff */
[----:B------:R-:W-:Y:S01]  /*86f0*/  ULDC UR6, c[0x0][0x154] ;  /* 0x0000550000067ab9 */ /* 0x000fe20000000800 */
[----:B-1----:R-:W-:Y:S01]  /*8700*/  I2FP.F32.U32 R7, R20 ;  /* 0x0000001400077245 */ /* 0x002fe20000201000 */
[----:B------:R-:W1:Y:S01]  /*8710*/  F2I.U32.TRUNC.NTZ R22, R22 ;  /* 0x0000001600167305 */ /* 0x000e62000020f000 */
[----:B------:R-:W-:Y:S01]  /*8720*/  ULDC.64 UR4, c[0x0][0x620] ;  /* 0x0001880000047ab9 */ /* 0x000fe20000000a00 */
[----:B------:R-:W-:Y:S01]  /*8730*/  IMAD.X R4, RZ, RZ, ~R4, P0 ;  /* 0x000000ffff047224 */ /* 0x000fe200000e0e04 */
[----:B------:R-:W-:Y:S01]  /*8740*/  ISETP.NE.AND P2, PT, R2, 0x1, PT ;  /* 0x000000010200780c */ /* 0x000fe20003f45270 */
[----:B------:R-:W-:Y:S01]  /*8750*/  FMUL R23, R7, UR6 ;  /* 0x0000000607177c20 */ /* 0x000fe20008400000 */
[----:B------:R-:W2:Y:S01]  /*8760*/  LDC R25, c[0x0][0x148] ;  /* 0x00005200ff197b82 */ /* 0x000ea20000000800 */
[----:B------:R-:W-:Y:S01]  /*8770*/  IMAD R4, R4, UR4, RZ ;  /* 0x0000000404047c24 */ /* 0x000fe2000f8e02ff */
[----:B------:R-:W-:-:S02]  /*8780*/  ULDC.64 UR6, c[0x0][0x640] ;  /* 0x0001900000067ab9 */ /* 0x000fc40000000a00 */
[----:B------:R-:W-:Y:S01]  /*8790*/  ISETP.NE.U32.AND P0, PT, RZ, UR6, PT ;  /* 0x00000006ff007c0c */ /* 0x000fe2000bf05070 */
[----:B------:R-:W3:Y:S01]  /*87a0*/  F2I.U32.TRUNC.NTZ R23, R23 ;  /* 0x0000001700177305 */ /* 0x000ee2000020f000 */
[C---:B------:R-:W-:Y:S02]  /*87b0*/  IMAD R7, R5.reuse, UR5, R4 ;  /* 0x0000000505077c24 */ /* 0x040fe4000f8e0204 */
[----:B------:R-:W-:Y:S01]  /*87c0*/  IMAD.WIDE.U32 R4, R5, UR4, R16 ;  /* 0x0000000405047c25 */ /* 0x000fe2000f8e0010 */
[----:B------:R-:W-:Y:S01]  /*87d0*/  ULDC UR4, c[0x0][0x618] ;  /* 0x0001860000047ab9 */ /* 0x000fe20000000800 */
[----:B------:R-:W-:Y:S02]  /*87e0*/  ISETP.NE.AND.EX P0, PT, RZ, UR7, PT, P0 ;  /* 0x00000007ff007c0c */ /* 0x000fe4000bf05300 */
[----:B------:R-:W-:Y:S02]  /*87f0*/  IMAD.IADD R5, R5, 0x1, R7 ;  /* 0x0000000105057824 */ /* 0x000fe400078e0207 */
[----:B-1----:R-:W-:-:S03]  /*8800*/  IMAD.MOV R22, RZ, RZ, -R22 ;  /* 0x000000ffff167224 */ /* 0x002fc600078e0a16 */
[----:B------:R-:W-:Y:S01]  /*8810*/  SHF.R.U64 R21, R4, UR4, R5 ;  /* 0x0000000404157c19 */ /* 0x000fe20008001205 */
[----:B0-----:R-:W-:Y:S01]  /*8820*/  IMAD R15, R6, R22, R15 ;  /* 0x00000016060f7224 */ /* 0x001fe200078e020f */
[----:B------:R-:W-:Y:S01]  /*8830*/  SHF.R.U32.HI R4, RZ, UR4, R5 ;  /* 0x00000004ff047c19 */ /* 0x000fe20008011605 */
[----:B------:R-:W-:Y:S01]  /*8840*/  ULDC UR4, c[0x0][0x608] ;  /* 0x0001820000047ab9 */ /* 0x000fe20000000800 */
[----:B---3--:R-:W-:Y:S02]  /*8850*/  IMAD.MOV R6, RZ, RZ, -R23 ;  /* 0x000000ffff067224 */ /* 0x008fe400078e0a17 */
[--C-:B------:R-:W-:Y:S02]  /*8860*/  SHF.R.U64 R22, R21, UR4, R4.reuse ;  /* 0x0000000415167c19 */ /* 0x100fe40008001204 */
[----:B------:R-:W-:Y:S01]  /*8870*/  SHF.R.U32.HI R5, RZ, UR4, R4 ;  /* 0x00000004ff057c19 */ /* 0x000fe20008011604 */
[----:B------:R-:W-:Y:S01]  /*8880*/  ULDC UR4, c[0x0][0x658] ;  /* 0x0001960000047ab9 */ /* 0x000fe20000000800 */
[----:B--2---:R-:W-:-:S02]  /*8890*/  @P2 IMAD R15, R25, R6, R20 ;  /* 0x00000006190f2224 */ /* 0x004fc400078e0214 */
[--C-:B------:R-:W-:Y:S02]  /*88a0*/  SHF.R.U64 R20, R22, UR4, R5.reuse ;  /* 0x0000000416147c19 */ /* 0x100fe40008001205 */
[----:B------:R-:W-:-:S03]  /*88b0*/  SHF.R.U32.HI R23, RZ, UR4, R5 ;  /* 0x00000004ff177c19 */ /* 0x000fc60008011605 */
[----:B------:R-:W-:Y:S02]  /*88c0*/  IMAD.MOV.U32 R6, RZ, RZ, R20 ;  /* 0x000000ffff067224 */ /* 0x000fe400078e0014 */
[----:B------:R-:W-:Y:S01]  /*88d0*/  IMAD.MOV.U32 R5, RZ, RZ, R23 ;  /* 0x000000ffff057224 */ /* 0x000fe200078e0017 */
[----:B------:R-:W-:Y:S06]  /*88e0*/  @!P0 BRA `(.L_x_176) ;  /* 0x00000000002c8947 */ /* 0x000fec0003800000 */
        /* <DEDUP_REMOVED lines=9> */
[----:B------:R-:W-:-:S04]  /*8980*/  IMAD.WIDE.U32.X R4, R23, UR7, R4, P1 ;  /* 0x0000000717047c25 */ /* 0x000fc800088e0404 */
[----:B------:R-:W-:-:S07]  /*8990*/  IMAD.MOV.U32 R6, RZ, RZ, R4 ;  /* 0x000000ffff067224 */ /* 0x000fce00078e0004 */
.L_x_176:
[----:B------:R-:W-:Y:S01]  /*89a0*/  ULDC UR4, c[0x0][0x648] ;  /* 0x0001920000047ab9 */ /* 0x000fe20000000800 */
[----:B------:R-:W-:Y:S01]  /*89b0*/  LOP3.LUT R4, R22, UR17, RZ, 0xc0, !PT ;  /* 0x0000001116047c12 */ /* 0x000fe2000f8ec0ff */
[----:B------:R-:W-:Y:S01]  /*89c0*/  ULDC UR5, c[0x0][0x610] ;  /* 0x0001840000057ab9 */ /* 0x000fe20000000800 */
[----:B------:R-:W-:Y:S01]  /*89d0*/  SHF.R.U64 R5, R6, UR4, R5 ;  /* 0x0000000406057c19 */ /* 0x000fe20008001205 */
[----:B------:R-:W-:Y:S01]  /*89e0*/  ULDC UR4, c[0x0][0x638] ;  /* 0x00018e0000047ab9 */ /* 0x000fe20000000800 */
[----:B------:R-:W-:-:S03]  /*89f0*/  LOP3.LUT R21, R21, UR16, RZ, 0xc0, !PT ;  /* 0x0000001015157c12 */ /* 0x000fc6000f8ec0ff */
[----:B------:R-:W-:Y:S02]  /*8a00*/  IMAD.MOV R7, RZ, RZ, -R5 ;  /* 0x000000ffff077224 */ /* 0x000fe400078e0a05 */
[----:B------:R-:W-:Y:S02]  /*8a10*/  IMAD R4, R5, UR18, R4 ;  /* 0x0000001205047c24 */ /* 0x000fe4000f8e0204 */
[----:B------:R-:W-:Y:S01]  /*8a20*/  IMAD R20, R7, UR4, R20 ;  /* 0x0000000407147c24 */ /* 0x000fe2000f8e0214 */
[----:B------:R-:W-:Y:S01]  /*8a30*/  ULDC UR4, c[0x0][0x600] ;  /* 0x0001800000047ab9 */ /* 0x000fe20000000800 */
[----:B------:R-:W-:Y:S02]  /*8a40*/  IMAD R15, R4, UR5, R15 ;  /* 0x00000005040f7c24 */ /* 0x000fe4000f8e020f */
[----:B------:R-:W-:Y:S02]  /*8a50*/  IMAD R6, R20, UR4, R21 ;  /* 0x0000000414067c24 */ /* 0x000fe4000f8e0215 */
[----:B------:R-:W-:-:S03]  /*8a60*/  IMAD.MOV.U32 R4, RZ, RZ, 0x1 ;  /* 0x00000001ff047424 */ /* 0x000fc600078e00ff */
[----:B------:R-:W-:Y:S02]  /*8a70*/  SEL R20, R6, R15, !P2 ;  /* 0x0000000f06147207 */ /* 0x000fe40005000000 */
[----:B------:R-:W-:Y:S01]  /*8a80*/  SEL R21, R15, R6, !P2 ;  /* 0x000000060f157207 */ /* 0x000fe20005000000 */
[----:B------:R-:W-:-:S07]  /*8a90*/  IMAD.MOV.U32 R6, RZ, RZ, R14 ;  /* 0x000000ffff067224 */ /* 0x000fce00078e000e */
.L_x_174:
[----:B------:R-:W-:Y:S05]  /*8aa0*/  BSYNC B1 ;  /* 0x0000000000017941 */ /* 0x000fea0003800000 */
.L_x_173:
[----:B------:R-:W-:-:S13]  /*8ab0*/  LOP3.LUT P0, RZ, R4, 0xff, RZ, 0xc0, !PT ;  /* 0x000000ff04ff7812 */ /* 0x000fda000780c0ff */
[----:B------:R-:W-:Y:S05]  /*8ac0*/  @P0 BRA `(.L_x_177) ;  /* 0xfffffff400400947 */ /* 0x000fea000383ffff */
[----:B------:R-:W-:Y:S05]  /*8ad0*/  BSYNC B0 ;  /* 0x0000000000007941 */ /* 0x000fea0003800000 */
.L_x_166:
[----:B------:R-:W-:-:S03]  /*8ae0*/  UMOV UR4, 0xffffffff ;  /* 0xffffffff00047882 */ /* 0x000fc60000000000 */
[----:B------:R-:W-:Y:S05]  /*8af0*/  BRA.DIV UR4, `(.L_x_178) ;  /* 0x0000000604387947 */ /* 0x000fea000b800000 */
[----:B------:R-:W-:-:S13]  /*8b00*/  ELECT P6, URZ, PT ;  /* 0x00000000003f782f */ /* 0x000fda00038c0000 */
.L_x_193:
[----:B------:R-:W-:Y:S04]  /*8b10*/  BSSY B0, `(.L_x_179) ;  /* 0x0000034000007945 */ /* 0x000fe80003800000 */
[----:B------:R-:W-:Y:S05]  /*8b20*/  @!P6 BRA `(.L_x_180) ;  /* 0x0000000000c8e947 */ /* 0x000fea0003800000 */
[----:B------:R-:W-:-:S04]  /*8b30*/  LOP3.LUT R19, R19, 0x2, RZ, 0xfc, !PT ;  /* 0x0000000213137812 */ /* 0x000fc800078efcff */
[----:B------:R-:W-:-:S13]  /*8b40*/  ISETP.NE.AND P0, PT, R19, 0x3, PT ;  /* 0x000000031300780c */ /* 0x000fda0003f05270 */
[----:B------:R-:W-:Y:S05]  /*8b50*/  @!P0 BRA `(.L_x_181) ;  /* 0x0000000000048947 */ /* 0x000fea0003800000 */
[----:B------:R-:W-:Y:S01]  /*8b60*/  BPT.TRAP 0x1 ;  /* 0x000000040000795c */ /* 0x000fe20000300000 */
.L_x_181:
[----:B------:R-:W0:Y:S01]  /*8b70*/  S2R R5, SR_CgaCtaId ;  /* 0x0000000000057919 */ /* 0x000e220000008800 */
[----:B------:R-:W-:Y:S02]  /*8b80*/  MOV R2, 0x400 ;  /* 0x0000040000027802 */ /* 0x000fe40000000f00 */
[----:B------:R-:W-:Y:S02]  /*8b90*/  SHF.L.U32 R4, R0, 0x1f, RZ ;  /* 0x0000001f00047819 */ /* 0x000fe400000006ff */
[----:B0-----:R-:W-:-:S05]  /*8ba0*/  LEA R2, R5, R2, 0x18 ;  /* 0x0000000205027211 */ /* 0x001fca00078ec0ff */
[----:B------:R-:W-:-:S04]  /*8bb0*/  VIADD R2, R2, 0x28 ;  /* 0x0000002802027836 */ /* 0x000fc80000000000 */
[C---:B------:R-:W-:Y:S02]  /*8bc0*/  IMAD R7, R3.reuse, 0x8, R2 ;  /* 0x0000000803077824 */ /* 0x040fe400078e0202 */
[----:B------:R-:W-:Y:S02]  /*8bd0*/  VIADD R3, R3, 0x1 ;  /* 0x0000000103037836 */ /* 0x000fe40000000000 */
[----:B------:R-:W0:Y:S03]  /*8be0*/  SYNCS.PHASECHK.TRANS64.TRYWAIT P0, [R7+URZ], R4 ;  /* 0x00000004070075a7 */ /* 0x000e26000800017f */
[----:B------:R-:W-:-:S04]  /*8bf0*/  ISETP.NE.AND P1, PT, R3, 0x5, PT ;  /* 0x000000050300780c */ /* 0x000fc80003f25270 */
[----:B------:R-:W-:Y:S02]  /*8c00*/  SEL R5, RZ, 0x1, P1 ;  /* 0x00000001ff057807 */ /* 0x000fe40000800000 */
[----:B------:R-:W-:Y:S02]  /*8c10*/  SEL R3, R3, RZ, P1 ;  /* 0x000000ff03037207 */ /* 0x000fe40000800000 */
[----:B------:R-:W-:-:S03]  /*8c20*/  LOP3.LUT R6, R0, R5, RZ, 0x3c, !PT ;  /* 0x0000000500067212 */ /* 0x000fc600078e3cff */
[----:B------:R-:W-:Y:S01]  /*8c30*/  IMAD R8, R3, 0x8, R2 ;  /* 0x0000000803087824 */ /* 0x000fe200078e0202 */
[----:B------:R-:W-:Y:S01]  /*8c40*/  SHF.L.U32 R5, R6, 0x1f, RZ ;  /* 0x0000001f06057819 */ /* 0x000fe200000006ff */
[----:B0-----:R-:W-:Y:S06]  /*8c50*/  @!P0 BRA `(.L_x_182) ;  /* 0x0000000400008947 */ /* 0x001fec0003800000 */
.L_x_194:
[----:B------:R-:W1:Y:S01]  /*8c60*/  SYNCS.PHASECHK.TRANS64.TRYWAIT P0, [R8+URZ], R5 ;  /* 0x00000005080075a7 */ /* 0x000e62000800017f */
[----:B------:R-:W-:-:S05]  /*8c70*/  VIADD R0, R3, 0x1 ;  /* 0x0000000103007836 */ /* 0x000fca0000000000 */
[----:B------:R-:W-:-:S04]  /*8c80*/  ISETP.NE.AND P1, PT, R0, 0x5, PT ;  /* 0x000000050000780c */ /* 0x000fc80003f25270 */
[----:B------:R-:W-:Y:S02]  /*8c90*/  SEL R3, RZ, 0x1, P1 ;  /* 0x00000001ff037807 */ /* 0x000fe40000800000 */
[----:B0-----:R-:W-:Y:S02]  /*8ca0*/  SEL R7, R0, RZ, P1 ;  /* 0x000000ff00077207 */ /* 0x001fe40000800000 */
[----:B------:R-:W-:-:S03]  /*8cb0*/  LOP3.LUT R6, R6, R3, RZ, 0x3c, !PT ;  /* 0x0000000306067212 */ /* 0x000fc600078e3cff */
[----:B------:R-:W-:Y:S01]  /*8cc0*/  IMAD R9, R7, 0x8, R2 ;  /* 0x0000000807097824 */ /* 0x000fe200078e0202 */
[----:B------:R-:W-:Y:S01]  /*8cd0*/  SHF.L.U32 R4, R6, 0x1f, RZ ;  /* 0x0000001f06047819 */ /* 0x000fe200000006ff */
[----:B-1----:R-:W-:Y:S06]  /*8ce0*/  @!P0 BRA `(.L_x_183) ;  /* 0x0000000000f08947 */ /* 0x002fec0003800000 */
.L_x_195:
[----:B------:R-:W1:Y:S01]  /*8cf0*/  SYNCS.PHASECHK.TRANS64.TRYWAIT P0, [R9+URZ], R4 ;  /* 0x00000004090075a7 */ /* 0x000e62000800017f */
[----:B------:R-:W-:-:S05]  /*8d00*/  VIADD R0, R7, 0x1 ;  /* 0x0000000107007836 */ /* 0x000fca0000000000 */
[----:B------:R-:W-:-:S04]  /*8d10*/  ISETP.NE.AND P1, PT, R0, 0x5, PT ;  /* 0x000000050000780c */ /* 0x000fc80003f25270 */
[----:B------:R-:W-:Y:S02]  /*8d20*/  SEL R3, RZ, 0x1, P1 ;  /* 0x00000001ff037807 */ /* 0x000fe40000800000 */
[----:B------:R-:W-:Y:S02]  /*8d30*/  SEL R7, R0, RZ, P1 ;  /* 0x000000ff00077207 */ /* 0x000fe40000800000 */
[----:B------:R-:W-:-:S03]  /*8d40*/  LOP3.LUT R11, R6, R3, RZ, 0x3c, !PT ;  /* 0x00000003060b7212 */ /* 0x000fc600078e3cff */
[----:B------:R-:W-:Y:S01]  /*8d50*/  IMAD R6, R7, 0x8, R2 ;  /* 0x0000000807067824 */ /* 0x000fe200078e0202 */
[----:B0-----:R-:W-:Y:S01]  /*8d60*/  SHF.L.U32 R5, R11, 0x1f, RZ ;  /* 0x0000001f0b057819 */ /* 0x001fe200000006ff */
[----:B-1----:R-:W-:Y:S06]  /*8d70*/  @!P0 BRA `(.L_x_184) ;  /* 0x0000000000e08947 */ /* 0x002fec0003800000 */
.L_x_196:
[----:B------:R-:W1:Y:S01]  /*8d80*/  SYNCS.PHASECHK.TRANS64.TRYWAIT P0, [R6+URZ], R5 ;  /* 0x00000005060075a7 */ /* 0x000e62000800017f */
[----:B------:R-:W-:-:S05]  /*8d90*/  VIADD R0, R7, 0x1 ;  /* 0x0000000107007836 */ /* 0x000fca0000000000 */
[----:B------:R-:W-:-:S04]  /*8da0*/  ISETP.NE.AND P1, PT, R0, 0x5, PT ;  /* 0x000000050000780c */ /* 0x000fc80003f25270 */
[----:B0-----:R-:W-:Y:S02]  /*8db0*/  SEL R4, RZ, 0x1, P1 ;  /* 0x00000001ff047807 */ /* 0x001fe40000800000 */
[----:B------:R-:W-:Y:S02]  /*8dc0*/  SEL R3, R0, RZ, P1 ;  /* 0x000000ff00037207 */ /* 0x000fe40000800000 */
[----:B------:R-:W-:Y:S01]  /*8dd0*/  LOP3.LUT R0, R11, R4, RZ, 0x3c, !PT ;  /* 0x000000040b007212 */ /* 0x000fe200078e3cff */
[----:B-1----:R-:W-:Y:S06]  /*8de0*/  @!P0 BRA `(.L_x_185) ;  /* 0x0000000000d88947 */ /* 0x002fec0003800000 */
.L_x_197:
[----:B------:R-:W-:Y:S01]  /*8df0*/  IMAD R3, R3, 0x8, R2 ;  /* 0x0000000803037824 */ /* 0x000fe200078e0202 */
[----:B------:R-:W-:-:S07]  /*8e00*/  SHF.L.U32 R0, R0, 0x1f, RZ ;  /* 0x0000001f00007819 */ /* 0x000fce00000006ff */
.L_x_186:
[----:B-1----:R1:W2:Y:S02]  /*8e10*/  SYNCS.PHASECHK.TRANS64.TRYWAIT P0, [R3+URZ], R0 ;  /* 0x00000000030075a7 */ /* 0x0022a4000800017f */
[----:B--2---:R-:W-:Y:S05]  /*8e20*/  @!P0 NANOSLEEP.SYNCS 0x989680 ;  /* 0x009896800000895d */ /* 0x004fea0003900000 */
[----:B------:R-:W2:Y:S02]  /*8e30*/  @!P0 SYNCS.PHASECHK.TRANS64 P0, [R3+URZ], R0 ;  /* 0x00000000030085a7 */ /* 0x000ea4000800007f */
[----:B--2---:R-:W-:Y:S05]  /*8e40*/  @!P0 BRA `(.L_x_186) ;  /* 0xfffffffc00f08947 */ /* 0x004fea000383ffff */
.L_x_180:
[----:B------:R-:W-:Y:S05]  /*8e50*/  BSYNC B0 ;  /* 0x0000000000007941 */ /* 0x000fea0003800000 */
.L_x_179:
[----:B------:R-:W-:Y:S05]  /*8e60*/  EXIT ;  /* 0x000000000000794d */ /* 0x000fea0003800000 */
.L_x_21:
[----:B----4-:R4:W0:Y:S02]  /*8e70*/  SYNCS.PHASECHK.TRANS64.TRYWAIT P1, [R3+URZ], R0 ;  /* 0x00000000030075a7 */ /* 0x010824000802017f */
[----:B0-----:R-:W-:Y:S05]  /*8e80*/  @!P1 NANOSLEEP.SYNCS 0x989680 ;  /* 0x009896800000995d */ /* 0x001fea0003900000 */
[----:B------:R-:W0:Y:S02]  /*8e90*/  @!P1 SYNCS.PHASECHK.TRANS64 P1, [R3+URZ], R0 ;  /* 0x00000000030095a7 */ /* 0x000e24000802007f */
[----:B0-----:R-:W-:Y:S05]  /*8ea0*/  @!P1 BRA `(.L_x_21) ;  /* 0xfffffffc00f09947 */ /* 0x001fea000383ffff */
[----:B------:R-:W-:Y:S05]  /*8eb0*/  BRA `(.L_x_20) ;  /* 0xffffff8400a07947 */ /* 0x000fea000383ffff */
.L_x_26:
[----:B-1----:R1:W3:Y:S02]  /*8ec0*/  SYNCS.PHASECHK.TRANS64.TRYWAIT P1, [R5+URZ], R4 ;  /* 0x00000004050075a7 */ /* 0x0022e4000802017f */
[----:B---3--:R-:W-:Y:S05]  /*8ed0*/  @!P1 NANOSLEEP.SYNCS 0x989680 ;  /* 0x009896800000995d */ /* 0x008fea0003900000 */
[----:B------:R-:W3:Y:S02]  /*8ee0*/  @!P1 SYNCS.PHASECHK.TRANS64 P1, [R5+URZ], R4 ;  /* 0x00000004050095a7 */ /* 0x000ee4000802007f */
[----:B---3--:R-:W-:Y:S05]  /*8ef0*/  @!P1 BRA `(.L_x_26) ;  /* 0xfffffffc00f09947 */ /* 0x008fea000383ffff */
[----:B------:R-:W-:Y:S05]  /*8f00*/  BRA `(.L_x_25) ;  /* 0xffffff8800f07947 */ /* 0x000fea000383ffff */
.L_x_167:
[----:B------:R-:W-:Y:S01]  /*8f10*/  BSSY B1, `(.L_x_187) ;  /* 0x0000006000017945 */ /* 0x000fe20003800000 */
[----:B------:R-:W-:-:S07]  /*8f20*/  IMAD.MOV.U32 R15, RZ, RZ, -0x1 ;  /* 0xffffffffff0f7424 */ /* 0x000fce00078e00ff */
[----:B------:R-:W-:Y:S05]  /*8f30*/  WARPSYNC.COLLECTIVE R15, `(.L_x_188) ;  /* 0x000000000f0c7348 */ /* 0x000fea0003c00000 */
[----:B------:R-:W-:Y:S02]  /*8f40*/  ELECT P6, UR62, PT ;  /* 0x00000000003e782f */ /* 0x000fe400038c0000 */
[----:B------:R-:W-:Y:S01]  /*8f50*/  MOV R14, UR62 ;  /* 0x0000003e000e7c02 */ /* 0x000fe20008000f00 */
[----:B------:R-:W-:Y:S10]  /*8f60*/  ENDCOLLECTIVE ;  /* 0x000000000000791b */ /* 0x000ff40003800000 */
.L_x_188:
[----:B------:R-:W-:Y:S05]  /*8f70*/  BSYNC B1 ;  /* 0x0000000000017941 */ /* 0x000fea0003800000 */
.L_x_187:
[----:B------:R-:W-:Y:S05]  /*8f80*/  BRA `(.L_x_189) ;  /* 0xfffffff0001c7947 */ /* 0x000fea000383ffff */
.L_x_170:
[----:B-1----:R1:W2:Y:S02]  /*8f90*/  SYNCS.PHASECHK.TRANS64.TRYWAIT P0, [R23+URZ+0x28], R14 ;  /* 0x0000280e170075a7 */ /* 0x0022a4000800017f */
[----:B--2---:R-:W-:Y:S05]  /*8fa0*/  @!P0 NANOSLEEP.SYNCS 0x989680 ;  /* 0x009896800000895d */ /* 0x004fea0003900000 */
[----:B------:R-:W2:Y:S02]  /*8fb0*/  @!P0 SYNCS.PHASECHK.TRANS64 P0, [R23+URZ+0x28], R14 ;  /* 0x0000280e170085a7 */ /* 0x000ea4000800007f */
[----:B--2---:R-:W-:Y:S05]  /*8fc0*/  @!P0 BRA `(.L_x_170) ;  /* 0xfffffffc00f08947 */ /* 0x004fea000383ffff */
[----:B------:R-:W-:Y:S05]  /*8fd0*/  BRA `(.L_x_190) ;  /* 0xfffffff000547947 */ /* 0x000fea000383ffff */
.L_x_178:
[----:B------:R-:W-:Y:S01]  /*8fe0*/  BSSY B0, `(.L_x_191) ;  /* 0x0000006000007945 */ /* 0x000fe20003800000 */
[----:B------:R-:W-:-:S07]  /*8ff0*/  IMAD.MOV.U32 R15, RZ, RZ, -0x1 ;  /* 0xffffffffff0f7424 */ /* 0x000fce00078e00ff */
[----:B------:R-:W-:Y:S05]  /*9000*/  WARPSYNC.COLLECTIVE R15, `(.L_x_192) ;  /* 0x000000000f0c7348 */ /* 0x000fea0003c00000 */
[----:B------:R-:W-:Y:S02]  /*9010*/  ELECT P6, UR62, PT ;  /* 0x00000000003e782f */ /* 0x000fe400038c0000 */
[----:B------:R-:W-:Y:S01]  /*9020*/  MOV R14, UR62 ;  /* 0x0000003e000e7c02 */ /* 0x000fe20008000f00 */
[----:B------:R-:W-:Y:S10]  /*9030*/  ENDCOLLECTIVE ;  /* 0x000000000000791b */ /* 0x000ff40003800000 */
.L_x_192:
[----:B------:R-:W-:Y:S05]  /*9040*/  BSYNC B0 ;  /* 0x0000000000007941 */ /* 0x000fea0003800000 */
.L_x_191:
[----:B------:R-:W-:Y:S05]  /*9050*/  BRA `(.L_x_193) ;  /* 0xfffffff800ac7947 */ /* 0x000fea000383ffff */
.L_x_182:
[----:B0-----:R0:W1:Y:S02]  /*9060*/  SYNCS.PHASECHK.TRANS64.TRYWAIT P0, [R7+URZ], R4 ;  /* 0x00000004070075a7 */ /* 0x001064000800017f */
[----:B-1----:R-:W-:Y:S05]  /*9070*/  @!P0 NANOSLEEP.SYNCS 0x989680 ;  /* 0x009896800000895d */ /* 0x002fea0003900000 */
[----:B------:R-:W1:Y:S02]  /*9080*/  @!P0 SYNCS.PHASECHK.TRANS64 P0, [R7+URZ], R4 ;  /* 0x00000004070085a7 */ /* 0x000e64000800007f */
[----:B-1----:R-:W-:Y:S05]  /*9090*/  @!P0 BRA `(.L_x_182) ;  /* 0xfffffffc00f08947 */ /* 0x002fea000383ffff */
[----:B------:R-:W-:Y:S05]  /*90a0*/  BRA `(.L_x_194) ;  /* 0xfffffff800ec7947 */ /* 0x000fea000383ffff */
.L_x_183:
[----:B0-----:R0:W1:Y:S02]  /*90b0*/  SYNCS.PHASECHK.TRANS64.TRYWAIT P0, [R8+URZ], R5 ;  /* 0x00000005080075a7 */ /* 0x001064000800017f */
[----:B-1----:R-:W-:Y:S05]  /*90c0*/  @!P0 NANOSLEEP.SYNCS 0x989680 ;  /* 0x009896800000895d */ /* 0x002fea0003900000 */
[----:B------:R-:W1:Y:S02]  /*90d0*/  @!P0 SYNCS.PHASECHK.TRANS64 P0, [R8+URZ], R5 ;  /* 0x00000005080085a7 */ /* 0x000e64000800007f */
[----:B-1----:R-:W-:Y:S05]  /*90e0*/  @!P0 BRA `(.L_x_183) ;  /* 0xfffffffc00f08947 */ /* 0x002fea000383ffff */
[----:B------:R-:W-:Y:S05]  /*90f0*/  BRA `(.L_x_195) ;  /* 0xfffffff800fc7947 */ /* 0x000fea000383ffff */
.L_x_184:
[----:B0-----:R0:W1:Y:S02]  /*9100*/  SYNCS.PHASECHK.TRANS64.TRYWAIT P0, [R9+URZ], R4 ;  /* 0x00000004090075a7 */ /* 0x001064000800017f */
[----:B-1----:R-:W-:Y:S05]  /*9110*/  @!P0 NANOSLEEP.SYNCS 0x989680 ;  /* 0x009896800000895d */ /* 0x002fea0003900000 */
[----:B------:R-:W1:Y:S02]  /*9120*/  @!P0 SYNCS.PHASECHK.TRANS64 P0, [R9+URZ], R4 ;  /* 0x00000004090085a7 */ /* 0x000e64000800007f */
[----:B-1----:R-:W-:Y:S05]  /*9130*/  @!P0 BRA `(.L_x_184) ;  /* 0xfffffffc00f08947 */ /* 0x002fea000383ffff */
[----:B------:R-:W-:Y:S05]  /*9140*/  BRA `(.L_x_196) ;  /* 0xfffffffc000c7947 */ /* 0x000fea000383ffff */
.L_x_185:
[----:B0-----:R0:W1:Y:S02]  /*9150*/  SYNCS.PHASECHK.TRANS64.TRYWAIT P0, [R6+URZ], R5 ;  /* 0x00000005060075a7 */ /* 0x001064000800017f */
[----:B-1----:R-:W-:Y:S05]  /*9160*/  @!P0 NANOSLEEP.SYNCS 0x989680 ;  /* 0x009896800000895d */ /* 0x002fea0003900000 */
[----:B------:R-:W1:Y:S02]  /*9170*/  @!P0 SYNCS.PHASECHK.TRANS64 P0, [R6+URZ], R5 ;  /* 0x00000005060085a7 */ /* 0x000e64000800007f */
[----:B-1----:R-:W-:Y:S05]  /*9180*/  @!P0 BRA `(.L_x_185) ;  /* 0xfffffffc00f08947 */ /* 0x002fea000383ffff */
[----:B------:R-:W-:Y:S05]  /*9190*/  BRA `(.L_x_197) ;  /* 0xfffffffc00147947 */ /* 0x000fea000383ffff */
.L_x_198:
[----:B------:R-:W-:-:S00]  /*91a0*/  BRA `(.L_x_198) ;  /* 0xfffffffc00fc7947 */ /* 0x000fc0000383ffff */
[----:B------:R-:W-:-:S00]  /*91b0*/  NOP ;  /* 0x0000000000007918 */ /* 0x000fc00000000000 */
        /* <DEDUP_REMOVED lines=12> */
.L_x_199:


//--------------------- .nv.global.init           --------------------------
	.section	.nv.global.init,"aw",@progbits
.nv.global.init:
	.type		$str$22,@object
	.size		$str$22,($str$23 - $str$22)
$str$22:
        /*0000*/ 	.byte	0x6b, 0x5f, 0x74, 0x69, 0x6c, 0x65, 0x5f, 0x63, 0x6f, 0x75, 0x6e, 0x74, 0x20, 0x3e, 0x3d, 0x20
        /*0010*/ 	.byte	0x31, 0x00
	.type		$str$23,@object
	.size		$str$23,(__unnamed_1 - $str$23)
$str$23:
        /*0012*/ 	.byte	0x2f, 0x74, 0x6d, 0x70, 0x2f, 0x63, 0x75, 0x74, 0x6c, 0x61, 0x73, 0x73, 0x5f, 0x73, 0x77, 0x65
        /*0022*/ 	.byte	0x65, 0x70, 0x5f, 0x73, 0x72, 0x63, 0x2f, 0x69, 0x6e, 0x63, 0x6c, 0x75, 0x64, 0x65, 0x2f, 0x63
        /*0032*/ 	.byte	0x75, 0x74, 0x6c, 0x61, 0x73, 0x73, 0x2f, 0x67, 0x65, 0x6d, 0x6d, 0x2f, 0x63, 0x6f, 0x6c, 0x6c
        /*0042*/ 	.byte	0x65, 0x63, 0x74, 0x69, 0x76, 0x65, 0x2f, 0x73, 0x6d, 0x39, 0x30, 0x5f, 0x6d, 0x6d, 0x61, 0x5f
        /*0052*/ 	.byte	0x74, 0x6d, 0x61, 0x5f, 0x67, 0x6d, 0x6d, 0x61, 0x5f, 0x73, 0x73, 0x5f, 0x77, 0x61, 0x72, 0x70
        /*0062*/ 	.byte	0x73, 0x70, 0x65, 0x63, 0x69, 0x61, 0x6c, 0x69, 0x7a, 0x65, 0x64, 0x2e, 0x68, 0x70, 0x70, 0x00
	.type		__unnamed_1,@object
	.size		__unnamed_1,(.L_0 - __unnamed_1)
__unnamed_1:
        /*0072*/ 	.byte	0x76, 0x6f, 0x69, 0x64, 0x20, 0x63, 0x75, 0x74, 0x6c, 0x61, 0x73, 0x73, 0x3a, 0x3a, 0x67, 0x65
        /* <DEDUP_REMOVED lines=180> */
        /*0bc2*/ 	.byte	0x65, 0x3a, 0x3a, 0x69, 0x64, 0x65, 0x6e, 0x74, 0x69, 0x74, 0x79, 0x5d, 0x00
.L_0:


//--------------------- .nv.shared._ZN7cutlass13device_kernelINS_4gemm6kernel13GemmUniversalIN4cute5tupleIJiiiiEEENS1_10collective13CollectiveMmaINS1_34MainloopSm90TmaGmmaWarpSpecializedILi5ENS5_IJNS4_1CILi2EEENSA_ILi1EEESC_EEENS1_35KernelTmaWarpSpecializedCooperativeEEENS5_IJNSA_ILi256EEENSA_ILi64EEESH_EEENS_10bfloat16_tENS5_IJlSC_lEEESJ_SK_NS4_8TiledMMAINS4_8MMA_AtomIJNS4_4SM904GMMA27MMA_64x64x16_F32BF16BF16_SSILNSO_5MajorE0ELSQ_0ELNSO_7ScaleInE1ELSR_1EEEEEENS4_6LayoutISD_NS5_IJSC_NSA_ILi0EEESV_EEEEENS5_IJNS4_10UnderscoreESY_SY_EEEEENS4_13SM90_TMA_LOADENS4_14ComposedLayoutINS4_7SwizzleILi3ELi4ELi3EEENS4_18smem_ptr_flag_bitsILi16EEENSU_INS5_IJNSA_ILi8EEESH_EEENS5_IJSH_SC_EEEEEEEvNS4_8identityENS4_23SM90_TMA_LOAD_MULTICASTES1B_vS1C_EENS_8epilogue10collective6detail29Sm90TmaWarpSpecializedAdapterINS1G_15DefaultEpilogueISJ_SK_SK_NS1F_6thread17LinearCombinationISJ_Li1EffLNS1K_9ScaleType4KindE0ELNS_15FloatRoundStyleE2ESJ_EENS1_15EpilogueDefaultEEEEEvvEEEEvNT_6ParamsE --------------------------
	.section	.nv.shared._ZN7cutlass13device_kernelINS_4gemm6kernel13GemmUniversalIN4cute5tupleIJiiiiEEENS1_10collective13CollectiveMmaINS1_34MainloopSm90TmaGmmaWarpSpecializedILi5ENS5_IJNS4_1CILi2EEENSA_ILi1EEESC_EEENS1_35KernelTmaWarpSpecializedCooperativeEEENS5_IJNSA_ILi256EEENSA_ILi64EEESH_EEENS_10bfloat16_tENS5_IJlSC_lEEESJ_SK_NS4_8TiledMMAINS4_8MMA_AtomIJNS4_4SM904GMMA27MMA_64x64x16_F32BF16BF16_SSILNSO_5MajorE0ELSQ_0ELNSO_7ScaleInE1ELSR_1EEEEEENS4_6LayoutISD_NS5_IJSC_NSA_ILi0EEESV_EEEEENS5_IJNS4_10UnderscoreESY_SY_EEEEENS4_13SM90_TMA_LOADENS4_14ComposedLayoutINS4_7SwizzleILi3ELi4ELi3EEENS4_18smem_ptr_flag_bitsILi16EEENSU_INS5_IJNSA_ILi8EEESH_EEENS5_IJSH_SC_EEEEEEEvNS4_8identityENS4_23SM90_TMA_LOAD_MULTICASTES1B_vS1C_EENS_8epilogue10collective6detail29Sm90TmaWarpSpecializedAdapterINS1G_15DefaultEpilogueISJ_SK_SK_NS1F_6thread17LinearCombinationISJ_Li1EffLNS1K_9ScaleType4KindE0ELNS_15FloatRoundStyleE2ESJ_EENS1_15EpilogueDefaultEEEEEvvEEEEvNT_6ParamsE,"aw",@nobits
	.sectionflags	@""
	.align	16
	.zero		1024


//--------------------- .nv.shared.reserved.0     --------------------------
	.section	.nv.shared.reserved.0,"aw",@nobits
	.weak		__nv_reservedSMEM_offset_0_alias
	.size		__nv_reservedSMEM_offset_0_alias, 0, 0
	.other		__nv_reservedSMEM_offset_0_alias,@"STO_CUDA_RESERVED_SHARED STV_DEFAULT"
__nv_reservedSMEM_offset_0_alias:
	.zero		0


//--------------------- .nv.global                --------------------------
	.section	.nv.global,"aw",@nobits
.nv.global:
	.type		_ZN40_INTERNAL_0c08e533_4_k_cu_e3d7f3ed_188414cute1_E,@object
	.size		_ZN40_INTERNAL_0c08e533_4_k_cu_e3d7f3ed_188414cute1_E,(_ZN40_INTERNAL_0c08e533_4_k_cu_e3d7f3ed_188414cuda3std3__45__cpo6cbeginE - _ZN40_INTERNAL_0c08e533_4_k_cu_e3d7f3ed_188414cute1_E)
_ZN40_INTERNAL_0c08e533_4_k_cu_e3d7f3ed_188414cute1_E:
	.zero		1
	.type		_ZN40_INTERNAL_0c08e533_4_k_cu_e3d7f3ed_188414cuda3std3__45__cpo6cbeginE,@object
	.size		_ZN40_INTERNAL_0c08e533_4_k_cu_e3d7f3ed_188414cuda3std3__45__cpo6cbeginE,(_ZN40_INTERNAL_0c08e533_4_k_cu_e3d7f3ed_188414cuda3std3__48in_placeE - _ZN40_INTERNAL_0c08e533_4_k_cu_e3d7f3ed_188414cuda3std3__45__cpo6cbeginE)
_ZN40_INTERNAL_0c08e533_4_k_cu_e3d7f3ed_188414cuda3std3__45__cpo6cbeginE:
	.zero		1
	.type		_ZN40_INTERNAL_0c08e533_4_k_cu_e3d7f3ed_188414cuda3std3__48in_placeE,@object
	.size		_ZN40_INTERNAL_0c08e533_4_k_cu_e3d7f3ed_188414cuda3std3__48in_placeE,(_ZN40_INTERNAL_0c08e533_4_k_cu_e3d7f3ed_188414cuda3std6ranges3__45__cpo9iter_moveE - _ZN40_INTERNAL_0c08e533_4_k_cu_e3d7f3ed_188414cuda3std3__48in_placeE)
_ZN40_INTERNAL_0c08e533_4_k_cu_e3d7f3ed_188414cuda3std3__48in_placeE:
	.zero		1
	.type		_ZN40_INTERNAL_0c08e533_4_k_cu_e3d7f3ed_188414cuda3std6ranges3__45__cpo9iter_moveE,@object
	.size		_ZN40_INTERNAL_0c08e533_4_k_cu_e3d7f3ed_188414cuda3std6ranges3__45__cpo9iter_moveE,(_ZN40_INTERNAL_0c08e533_4_k_cu_e3d7f3ed_188414cuda3std3__45__cpo5beginE - _ZN40_INTERNAL_0c08e533_4_k_cu_e3d7f3ed_188414cuda3std6ranges3__45__cpo9iter_moveE)
_ZN40_INTERNAL_0c08e533_4_k_cu_e3d7f3ed_188414cuda3std6ranges3__45__cpo9iter_moveE:
	.zero		1
	.type		_ZN40_INTERNAL_0c08e533_4_k_cu_e3d7f3ed_188414cuda3std3__45__cpo5beginE,@object
	.size		_ZN40_INTERNAL_0c08e533_4_k_cu_e3d7f3ed_188414cuda3std3__45__cpo5beginE,(_ZN40_INTERNAL_0c08e533_4_k_cu_e3d7f3ed_188414cuda3std3__442_GLOBAL__N__0c08e533_4_k_cu_e3d7f3ed_188416ignoreE - _ZN40_INTERNAL_0c08e533_4_k_cu_e3d7f3ed_188414cuda3std3__45__cpo5beginE)
_ZN40_INTERNAL_0c08e533_4_k_cu_e3d7f3ed_188414cuda3std3__45__cpo5beginE:
	.zero		1
	.type		_ZN40_INTERNAL_0c08e533_4_k_cu_e3d7f3ed_188414cuda3std3__442_GLOBAL__N__0c08e533_4_k_cu_e3d7f3ed_188416ignoreE,@object
	.size		_ZN40_INTERNAL_0c08e533_4_k_cu_e3d7f3ed_188414cuda3std3__442_GLOBAL__N__0c08e533_4_k_cu_e3d7f3ed_188416ignoreE,(_ZN40_INTERNAL_0c08e533_4_k_cu_e3d7f3ed_188414cute7productE - _ZN40_INTERNAL_0c08e533_4_k_cu_e3d7f3ed_188414cuda3std3__442_GLOBAL__N__0c08e533_4_k_cu_e3d7f3ed_188416ignoreE)
_ZN40_INTERNAL_0c08e533_4_k_cu_e3d7f3ed_188414cuda3std3__442_GLOBAL__N__0c08e533_4_k_cu_e3d7f3ed_188416ignoreE:
	.zero		1
	.type		_ZN40_INTERNAL_0c08e533_4_k_cu_e3d7f3ed_188414cute7productE,@object
	.size		_ZN40_INTERNAL_0c08e533_4_k_cu_e3d7f3ed_188414cute7productE,(_ZN40_INTERNAL_0c08e533_4_k_cu_e3d7f3ed_188414cuda3std3__45__cpo3endE - _ZN40_INTERNAL_0c08e533_4_k_cu_e3d7f3ed_188414cute7productE)
_ZN40_INTERNAL_0c08e533_4_k_cu_e3d7f3ed_188414cute7productE:
	.zero		1
	.type		_ZN40_INTERNAL_0c08e533_4_k_cu_e3d7f3ed_188414cuda3std3__45__cpo3endE,@object
	.size		_ZN40_INTERNAL_0c08e533_4_k_cu_e3d7f3ed_188414cuda3std3__45__cpo3endE,(_ZN40_INTERNAL_0c08e533_4_k_cu_e3d7f3ed_188414cuda3std3__419piecewise_constructE - _ZN40_INTERNAL_0c08e533_4_k_cu_e3d7f3ed_188414cuda3std3__45__cpo3endE)
_ZN40_INTERNAL_0c08e533_4_k_cu_e3d7f3ed_188414cuda3std3__45__cpo3endE:
	.zero		1
	.type		_ZN40_INTERNAL_0c08e533_4_k_cu_e3d7f3ed_188414cuda3std3__419piecewise_constructE,@object
	.size		_ZN40_INTERNAL_0c08e533_4_k_cu_e3d7f3ed_188414cuda3std3__419piecewise_constructE,(_ZN40_INTERNAL_0c08e533_4_k_cu_e3d7f3ed_188414cuda3std3__45__cpo4cendE - _ZN40_INTERNAL_0c08e533_4_k_cu_e3d7f3ed_188414cuda3std3__419piecewise_constructE)
_ZN40_INTERNAL_0c08e533_4_k_cu_e3d7f3ed_188414cuda3std3__419piecewise_constructE:
	.zero		1
	.type		_ZN40_INTERNAL_0c08e533_4_k_cu_e3d7f3ed_188414cuda3std3__45__cpo4cendE,@object
	.size		_ZN40_INTERNAL_0c08e533_4_k_cu_e3d7f3ed_188414cuda3std3__45__cpo4cendE,(_ZN40_INTERNAL_0c08e533_4_k_cu_e3d7f3ed_188414cuda3std6ranges3__45__cpo4swapE - _ZN40_INTERNAL_0c08e533_4_k_cu_e3d7f3ed_188414cuda3std3__45__cpo4cendE)
_ZN40_INTERNAL_0c08e533_4_k_cu_e3d7f3ed_188414cuda3std3__45__cpo4cendE:
	.zero		1
	.type		_ZN40_INTERNAL_0c08e533_4_k_cu_e3d7f3ed_188414cuda3std6ranges3__45__cpo4swapE,@object
	.size		_ZN40_INTERNAL_0c08e533_4_k_cu_e3d7f3ed_188414cuda3std6ranges3__45__cpo4swapE,(.L_8 - _ZN40_INTERNAL_0c08e533_4_k_cu_e3d7f3ed_188414cuda3std6ranges3__45__cpo4swapE)
_ZN40_INTERNAL_0c08e533_4_k_cu_e3d7f3ed_188414cuda3std6ranges3__45__cpo4swapE:
	.zero		1
.L_8:


//--------------------- .nv.constant0._ZN7cutlass13device_kernelINS_4gemm6kernel13GemmUniversalIN4cute5tupleIJiiiiEEENS1_10collective13CollectiveMmaINS1_34MainloopSm90TmaGmmaWarpSpecializedILi5ENS5_IJNS4_1CILi2EEENSA_ILi1EEESC_EEENS1_35KernelTmaWarpSpecializedCooperativeEEENS5_IJNSA_ILi256EEENSA_ILi64EEESH_EEENS_10bfloat16_tENS5_IJlSC_lEEESJ_SK_NS4_8TiledMMAINS4_8MMA_AtomIJNS4_4SM904GMMA27MMA_64x64x16_F32BF16BF16_SSILNSO_5MajorE0ELSQ_0ELNSO_7ScaleInE1ELSR_1EEEEEENS4_6LayoutISD_NS5_IJSC_NSA_ILi0EEESV_EEEEENS5_IJNS4_10UnderscoreESY_SY_EEEEENS4_13SM90_TMA_LOADENS4_14ComposedLayoutINS4_7SwizzleILi3ELi4ELi3EEENS4_18smem_ptr_flag_bitsILi16EEENSU_INS5_IJNSA_ILi8EEESH_EEENS5_IJSH_SC_EEEEEEEvNS4_8identityENS4_23SM90_TMA_LOAD_MULTICASTES1B_vS1C_EENS_8epilogue10collective6detail29Sm90TmaWarpSpecializedAdapterINS1G_15DefaultEpilogueISJ_SK_SK_NS1F_6thread17LinearCombinationISJ_Li1EffLNS1K_9ScaleType4KindE0ELNS_15FloatRoundStyleE2ESJ_EENS1_15EpilogueDefaultEEEEEvvEEEEvNT_6ParamsE --------------------------
	.section	.nv.constant0._ZN7cutlass13device_kernelINS_4gemm6kernel13GemmUniversalIN4cute5tupleIJiiiiEEENS1_10collective13CollectiveMmaINS1_34MainloopSm90TmaGmmaWarpSpecializedILi5ENS5_IJNS4_1CILi2EEENSA_ILi1EEESC_EEENS1_35KernelTmaWarpSpecializedCooperativeEEENS5_IJNSA_ILi256EEENSA_ILi64EEESH_EEENS_10bfloat16_tENS5_IJlSC_lEEESJ_SK_NS4_8TiledMMAINS4_8MMA_AtomIJNS4_4SM904GMMA27MMA_64x64x16_F32BF16BF16_SSILNSO_5MajorE0ELSQ_0ELNSO_7ScaleInE1ELSR_1EEEEEENS4_6LayoutISD_NS5_IJSC_NSA_ILi0EEESV_EEEEENS5_IJNS4_10UnderscoreESY_SY_EEEEENS4_13SM90_TMA_LOADENS4_14ComposedLayoutINS4_7SwizzleILi3ELi4ELi3EEENS4_18smem_ptr_flag_bitsILi16EEENSU_INS5_IJNSA_ILi8EEESH_EEENS5_IJSH_SC_EEEEEEEvNS4_8identityENS4_23SM90_TMA_LOAD_MULTICASTES1B_vS1C_EENS_8epilogue10collective6detail29Sm90TmaWarpSpecializedAdapterINS1G_15DefaultEpilogueISJ_SK_SK_NS1F_6thread17LinearCombinationISJ_Li1EffLNS1K_9ScaleType4KindE0ELNS_15FloatRoundStyleE2ESJ_EENS1_15EpilogueDefaultEEEEEvvEEEEvNT_6ParamsE,"a",@progbits
	.sectionflags	@""
	.align	4
.nv.constant0._ZN7cutlass13device_kernelINS_4gemm6kernel13GemmUniversalIN4cute5tupleIJiiiiEEENS1_10collective13CollectiveMmaINS1_34MainloopSm90TmaGmmaWarpSpecializedILi5ENS5_IJNS4_1CILi2EEENSA_ILi1EEESC_EEENS1_35KernelTmaWarpSpecializedCooperativeEEENS5_IJNSA_ILi256EEENSA_ILi64EEESH_EEENS_10bfloat16_tENS5_IJlSC_lEEESJ_SK_NS4_8TiledMMAINS4_8MMA_AtomIJNS4_4SM904GMMA27MMA_64x64x16_F32BF16BF16_SSILNSO_5MajorE0ELSQ_0ELNSO_7ScaleInE1ELSR_1EEEEEENS4_6LayoutISD_NS5_IJSC_NSA_ILi0EEESV_EEEEENS5_IJNS4_10UnderscoreESY_SY_EEEEENS4_13SM90_TMA_LOADENS4_14ComposedLayoutINS4_7SwizzleILi3ELi4ELi3EEENS4_18smem_ptr_flag_bitsILi16EEENSU_INS5_IJNSA_ILi8EEESH_EEENS5_IJSH_SC_EEEEEEEvNS4_8identityENS4_23SM90_TMA_LOAD_MULTICASTES1B_vS1C_EENS_8epilogue10collective6detail29Sm90TmaWarpSpecializedAdapterINS1G_15DefaultEpilogueISJ_SK_SK_NS1F_6thread17LinearCombinationISJ_Li1EffLNS1K_9ScaleType4KindE0ELNS_15FloatRoundStyleE2ESJ_EENS1_15EpilogueDefaultEEEEEvvEEEEvNT_6ParamsE:
	.zero		1664


//--------------------- SYMBOLS --------------------------

	.type		.nv.reservedSmem.offset0,@object
	.size		.nv.reservedSmem.offset0,0x4
	.type		__assertfail,@function
